	.target	sm_90a

	.elftype	@"ET_EXEC"


//--------------------- .note.nv.tkinfo           --------------------------
	.section	.note.nv.tkinfo,"",@"SHT_NOTE"
	.sectionflags	@"SHF_NOTE_NV_TKINFO"
	.tkinfo
        /*0018*/ 	.word	0x00000002
        /*0030*/ 	.string	""
        /*0030*/ 	.string	"ptxas"
        /*0030*/ 	.string	"Cuda compilation tools, release 13.0, V13.0.88"
        /*0030*/ 	.string	"Build cuda_13.0.r13.0/compiler.36424714_0"
        /*0030*/ 	.string	"-arch sm_90a -m 64 "



//--------------------- .note.nv.cuinfo           --------------------------
	.section	.note.nv.cuinfo,"",@"SHT_NOTE"
	.sectionflags	@"SHF_NOTE_NV_CUINFO"
        /*0018*/ 	.short	0x0002
        /*001a*/ 	.short	0x005a
        /*001c*/ 	.short	0x0082
	.zero		2


//--------------------- .nv.info                  --------------------------
	.section	.nv.info,"",@"SHT_CUDA_INFO"
	.align	4


	//----- nvinfo : EIATTR_REGCOUNT
	.align		4
        /*0000*/ 	.byte	0x04, 0x2f
        /*0002*/ 	.short	(.L_15 - .L_14)
	.align		4
.L_14:
        /*0004*/ 	.word	index@(_ZN7cutlass13device_kernelINS_4gemm6kernel13GemmUniversalIN4cute5tupleIJiiiiEEENS1_10collective13CollectiveMmaINS1_34MainloopSm90TmaGmmaWarpSpecializedILi3ENS5_IJNS4_1CILi4EEENSA_ILi1EEESC_EEENS1_35KernelTmaWarpSpecializedCooperativeEEENS5_IJNSA_ILi256EEESG_NSA_ILi64EEEEEENS_6half_tENS5_IJlSC_lEEESJ_SK_NS4_8TiledMMAINS4_8MMA_AtomIJNS4_4SM904GMMA26MMA_64x256x16_F32F16F16_SSILNSO_5MajorE0ELSQ_0ELNSO_7ScaleInE1ELSR_1EEEEEENS4_6LayoutINS5_IJNSA_ILi2EEESC_SC_EEENS5_IJSC_NSA_ILi0EEESX_EEEEENS5_IJNS4_10UnderscoreES10_S10_EEEEENS4_13SM90_TMA_LOADENS4_14ComposedLayoutINS4_7SwizzleILi3ELi4ELi3EEENS4_18smem_ptr_flag_bitsILi16EEENSU_INS5_IJNSA_ILi8EEESH_EEENS5_IJSH_SC_EEEEEEEvNS4_8identityENS4_23SM90_TMA_LOAD_MULTICASTES1D_vS1E_EENS_8epilogue10collective6detail29Sm90TmaWarpSpecializedAdapterINS1I_15DefaultEpilogueISJ_SK_SK_NS1H_6thread17LinearCombinationISJ_Li1EffLNS1M_9ScaleType4KindE0ELNS_15FloatRoundStyleE2ESJ_EENS1_15EpilogueDefaultEEEEEvvEEEEvNT_6ParamsE)
        /*0008*/ 	.word	0x000000a8


	//----- nvinfo : EIATTR_FRAME_SIZE
	.align		4
.L_15:
        /*000c*/ 	.byte	0x04, 0x11
        /*000e*/ 	.short	(.L_17 - .L_16)
	.align		4
.L_16:
        /*0010*/ 	.word	index@(_ZN7cutlass13device_kernelINS_4gemm6kernel13GemmUniversalIN4cute5tupleIJiiiiEEENS1_10collective13CollectiveMmaINS1_34MainloopSm90TmaGmmaWarpSpecializedILi3ENS5_IJNS4_1CILi4EEENSA_ILi1EEESC_EEENS1_35KernelTmaWarpSpecializedCooperativeEEENS5_IJNSA_ILi256EEESG_NSA_ILi64EEEEEENS_6half_tENS5_IJlSC_lEEESJ_SK_NS4_8TiledMMAINS4_8MMA_AtomIJNS4_4SM904GMMA26MMA_64x256x16_F32F16F16_SSILNSO_5MajorE0ELSQ_0ELNSO_7ScaleInE1ELSR_1EEEEEENS4_6LayoutINS5_IJNSA_ILi2EEESC_SC_EEENS5_IJSC_NSA_ILi0EEESX_EEEEENS5_IJNS4_10UnderscoreES10_S10_EEEEENS4_13SM90_TMA_LOADENS4_14ComposedLayoutINS4_7SwizzleILi3ELi4ELi3EEENS4_18smem_ptr_flag_bitsILi16EEENSU_INS5_IJNSA_ILi8EEESH_EEENS5_IJSH_SC_EEEEEEEvNS4_8identityENS4_23SM90_TMA_LOAD_MULTICASTES1D_vS1E_EENS_8epilogue10collective6detail29Sm90TmaWarpSpecializedAdapterINS1I_15DefaultEpilogueISJ_SK_SK_NS1H_6thread17LinearCombinationISJ_Li1EffLNS1M_9ScaleType4KindE0ELNS_15FloatRoundStyleE2ESJ_EENS1_15EpilogueDefaultEEEEEvvEEEEvNT_6ParamsE)
        /*0014*/ 	.word	0x00000788


	//----- nvinfo : EIATTR_MIN_STACK_SIZE
	.align		4
.L_17:
        /*0018*/ 	.byte	0x04, 0x12
        /*001a*/ 	.short	(.L_19 - .L_18)
	.align		4
.L_18:
        /*001c*/ 	.word	index@(_ZN7cutlass13device_kernelINS_4gemm6kernel13GemmUniversalIN4cute5tupleIJiiiiEEENS1_10collective13CollectiveMmaINS1_34MainloopSm90TmaGmmaWarpSpecializedILi3ENS5_IJNS4_1CILi4EEENSA_ILi1EEESC_EEENS1_35KernelTmaWarpSpecializedCooperativeEEENS5_IJNSA_ILi256EEESG_NSA_ILi64EEEEEENS_6half_tENS5_IJlSC_lEEESJ_SK_NS4_8TiledMMAINS4_8MMA_AtomIJNS4_4SM904GMMA26MMA_64x256x16_F32F16F16_SSILNSO_5MajorE0ELSQ_0ELNSO_7ScaleInE1ELSR_1EEEEEENS4_6LayoutINS5_IJNSA_ILi2EEESC_SC_EEENS5_IJSC_NSA_ILi0EEESX_EEEEENS5_IJNS4_10UnderscoreES10_S10_EEEEENS4_13SM90_TMA_LOADENS4_14ComposedLayoutINS4_7SwizzleILi3ELi4ELi3EEENS4_18smem_ptr_flag_bitsILi16EEENSU_INS5_IJNSA_ILi8EEESH_EEENS5_IJSH_SC_EEEEEEEvNS4_8identityENS4_23SM90_TMA_LOAD_MULTICASTES1D_vS1E_EENS_8epilogue10collective6detail29Sm90TmaWarpSpecializedAdapterINS1I_15DefaultEpilogueISJ_SK_SK_NS1H_6thread17LinearCombinationISJ_Li1EffLNS1M_9ScaleType4KindE0ELNS_15FloatRoundStyleE2ESJ_EENS1_15EpilogueDefaultEEEEEvvEEEEvNT_6ParamsE)
        /*0020*/ 	.word	0x00000788
.L_19:


//--------------------- .nv.compat                --------------------------
	.section	.nv.compat,"",@"SHT_CUDA_COMPAT_INFO"
	.align	4
        /*0000*/ 	.byte	0x02, 0x09, 0x01, 0x00, 0x02, 0x02, 0x04, 0x00, 0x02, 0x05, 0x05, 0x00, 0x03, 0x07, 0x01, 0x01
        /*0010*/ 	.byte	0x02, 0x03, 0x01, 0x00, 0x02, 0x06, 0x01, 0x00, 0x04, 0x0b, 0x08, 0x00, 0x00, 0x00, 0x00, 0x00
        /*0020*/ 	.byte	0x00, 0x00, 0x00, 0x00


//--------------------- .nv.info._ZN7cutlass13device_kernelINS_4gemm6kernel13GemmUniversalIN4cute5tupleIJiiiiEEENS1_10collective13CollectiveMmaINS1_34MainloopSm90TmaGmmaWarpSpecializedILi3ENS5_IJNS4_1CILi4EEENSA_ILi1EEESC_EEENS1_35KernelTmaWarpSpecializedCooperativeEEENS5_IJNSA_ILi256EEESG_NSA_ILi64EEEEEENS_6half_tENS5_IJlSC_lEEESJ_SK_NS4_8TiledMMAINS4_8MMA_AtomIJNS4_4SM904GMMA26MMA_64x256x16_F32F16F16_SSILNSO_5MajorE0ELSQ_0ELNSO_7ScaleInE1ELSR_1EEEEEENS4_6LayoutINS5_IJNSA_ILi2EEESC_SC_EEENS5_IJSC_NSA_ILi0EEESX_EEEEENS5_IJNS4_10UnderscoreES10_S10_EEEEENS4_13SM90_TMA_LOADENS4_14ComposedLayoutINS4_7SwizzleILi3ELi4ELi3EEENS4_18smem_ptr_flag_bitsILi16EEENSU_INS5_IJNSA_ILi8EEESH_EEENS5_IJSH_SC_EEEEEEEvNS4_8identityENS4_23SM90_TMA_LOAD_MULTICASTES1D_vS1E_EENS_8epilogue10collective6detail29Sm90TmaWarpSpecializedAdapterINS1I_15DefaultEpilogueISJ_SK_SK_NS1H_6thread17LinearCombinationISJ_Li1EffLNS1M_9ScaleType4KindE0ELNS_15FloatRoundStyleE2ESJ_EENS1_15EpilogueDefaultEEEEEvvEEEEvNT_6ParamsE --------------------------
	.section	.nv.info._ZN7cutlass13device_kernelINS_4gemm6kernel13GemmUniversalIN4cute5tupleIJiiiiEEENS1_10collective13CollectiveMmaINS1_34MainloopSm90TmaGmmaWarpSpecializedILi3ENS5_IJNS4_1CILi4EEENSA_ILi1EEESC_EEENS1_35KernelTmaWarpSpecializedCooperativeEEENS5_IJNSA_ILi256EEESG_NSA_ILi64EEEEEENS_6half_tENS5_IJlSC_lEEESJ_SK_NS4_8TiledMMAINS4_8MMA_AtomIJNS4_4SM904GMMA26MMA_64x256x16_F32F16F16_SSILNSO_5MajorE0ELSQ_0ELNSO_7ScaleInE1ELSR_1EEEEEENS4_6LayoutINS5_IJNSA_ILi2EEESC_SC_EEENS5_IJSC_NSA_ILi0EEESX_EEEEENS5_IJNS4_10UnderscoreES10_S10_EEEEENS4_13SM90_TMA_LOADENS4_14ComposedLayoutINS4_7SwizzleILi3ELi4ELi3EEENS4_18smem_ptr_flag_bitsILi16EEENSU_INS5_IJNSA_ILi8EEESH_EEENS5_IJSH_SC_EEEEEEEvNS4_8identityENS4_23SM90_TMA_LOAD_MULTICASTES1D_vS1E_EENS_8epilogue10collective6detail29Sm90TmaWarpSpecializedAdapterINS1I_15DefaultEpilogueISJ_SK_SK_NS1H_6thread17LinearCombinationISJ_Li1EffLNS1M_9ScaleType4KindE0ELNS_15FloatRoundStyleE2ESJ_EENS1_15EpilogueDefaultEEEEEvvEEEEvNT_6ParamsE,"",@"SHT_CUDA_INFO"
	.sectionflags	@""
	.align	4


	//----- nvinfo : EIATTR_CUDA_API_VERSION
	.align		4
        /*0000*/ 	.byte	0x04, 0x37
        /*0002*/ 	.short	(.L_21 - .L_20)
.L_20:
        /*0004*/ 	.word	0x00000082


	//----- nvinfo : EIATTR_KPARAM_INFO
	.align		4
.L_21:
        /*0008*/ 	.byte	0x04, 0x17
        /*000a*/ 	.short	(.L_23 - .L_22)
.L_22:
        /*000c*/ 	.word	0x00000000
        /*0010*/ 	.short	0x0000
        /*0012*/ 	.short	0x0070
        /*0014*/ 	.byte	0x00, 0xf0, 0x01, 0x10


	//----- nvinfo : EIATTR_SPARSE_MMA_MASK
	.align		4
.L_23:
        /*0018*/ 	.byte	0x03, 0x50
        /*001a*/ 	.short	0x0000


	//----- nvinfo : EIATTR_MAXREG_COUNT
	.align		4
        /*001c*/ 	.byte	0x03, 0x1b
        /*001e*/ 	.short	0x00a8


	//----- nvinfo : EIATTR_NUM_BARRIERS
	.align		4
        /*0020*/ 	.byte	0x02, 0x4c
        /*0022*/ 	.byte	0x01
	.zero		1


	//----- nvinfo : EIATTR_EXTERNS
	.align		4
        /*0024*/ 	.byte	0x04, 0x0f
        /*0026*/ 	.short	(.L_25 - .L_24)


	//   ....[0]....
	.align		4
.L_24:
        /*0028*/ 	.word	index@(__assertfail)


	//----- nvinfo : EIATTR_ANNOTATIONS
	.align		4
.L_25:
        /*002c*/ 	.byte	0x04, 0x55
        /*002e*/ 	.short	(.L_27 - .L_26)


	//   ....[0]....
.L_26:
        /*0030*/ 	.word	0x00000001
        /*0034*/ 	.byte	0x00, 0x0a, 0x00, 0x00, 0x01, 0x00, 0x00, 0x00, 0x10, 0x0a, 0x00, 0x00, 0x01, 0x00, 0x00, 0x00
        /* <DEDUP_REMOVED lines=716> */
        /*2d04*/ 	.byte	0xf0, 0xb0, 0x01, 0x00, 0x01, 0x00, 0x00, 0x00, 0x10, 0xb1, 0x01, 0x00


	//----- nvinfo : EIATTR_MERCURY_ISA_VERSION
	.align		4
.L_27:
        /*2d10*/ 	.byte	0x03, 0x5f
        /*2d12*/ 	.short	0x0101


	//----- nvinfo : EIATTR_INT_WARP_WIDE_INSTR_OFFSETS
	.align		4
        /*2d14*/ 	.byte	0x04, 0x31
        /*2d16*/ 	.short	(.L_29 - .L_28)


	//   ....[0]....
.L_28:
        /*2d18*/ 	.word	0x00000580


	//   ....[1]....
        /*2d1c*/ 	.word	0x00000590


	//   ....[2]....
        /*2d20*/ 	.word	0x000006f0


	//----- nvinfo : EIATTR_COOP_GROUP_MASK_REGIDS
	.align		4
.L_29:
        /*2d24*/ 	.byte	0x04, 0x29
        /*2d26*/ 	.short	(.L_31 - .L_30)


	//   ....[0]....
.L_30:
        /*2d28*/ 	.word	0xffffffff


	//   ....[1]....
        /*2d2c*/ 	.word	0xffffffff


	//   ....[2]....
        /*2d30*/ 	.word	0xffffffff


	//   ....[3]....
        /*2d34*/ 	.word	0xffffffff


	//   ....[4]....
        /*2d38*/ 	.word	0xffffffff


	//   ....[5]....
        /*2d3c*/ 	.word	0xffffffff


	//----- nvinfo : EIATTR_COOP_GROUP_INSTR_OFFSETS
	.align		4
.L_31:
        /*2d40*/ 	.byte	0x04, 0x28
        /*2d42*/ 	.short	(.L_33 - .L_32)


	//   ....[0]....
.L_32:
        /*2d44*/ 	.word	0x00000070


	//   ....[1]....
        /*2d48*/ 	.word	0x00000080


	//   ....[2]....
        /*2d4c*/ 	.word	0x000001a0


	//   ....[3]....
        /*2d50*/ 	.word	0x000003b0


	//   ....[4]....
        /*2d54*/ 	.word	0x00000840


	//   ....[5]....
        /*2d58*/ 	.word	0x00001410


	//----- nvinfo : EIATTR_REG_RECONFIG
	.align		4
.L_33:
        /*2d5c*/ 	.byte	0x01, 0x54
	.zero		2


	//----- nvinfo : EIATTR_SYSCALL_OFFSETS
	.align		4
        /*2d60*/ 	.byte	0x04, 0x46
        /*2d62*/ 	.short	(.L_35 - .L_34)


	//   ....[0]....
.L_34:
        /*2d64*/ 	.word	0x000015c0


	//----- nvinfo : EIATTR_MBARRIER_INSTR_OFFSETS
	.align		4
.L_35:
        /*2d68*/ 	.byte	0x04, 0x39
        /*2d6a*/ 	.short	(.L_37 - .L_36)


	//   ....[0]....
.L_36:
        /*2d6c*/ 	.word	0x00000320
        /*2d70*/ 	.word	0x000000ff
        /*2d74*/ 	.word	0x00000000
        /*2d78*/ 	.short	0x0100
        /*2d7a*/ 	.byte	0x08
	.zero		1


	//   ....[1]....
        /*2d7c*/ 	.word	0x00000330
        /*2d80*/ 	.word	0x000000ff
        /*2d84*/ 	.word	0x00000018
        /*2d88*/ 	.short	0x0100
        /*2d8a*/ 	.byte	0x08
	.zero		1


	//   ....[2]....
        /*2d8c*/ 	.word	0x00000340
        /*2d90*/ 	.word	0x000000ff
        /*2d94*/ 	.word	0x00000008
        /*2d98*/ 	.short	0x0100
        /*2d9a*/ 	.byte	0x08
	.zero		1


	//   ....[3]....
        /*2d9c*/ 	.word	0x00000350
        /*2da0*/ 	.word	0x000000ff
        /*2da4*/ 	.word	0x00000020
        /*2da8*/ 	.short	0x0100
        /*2daa*/ 	.byte	0x08
	.zero		1


	//   ....[4]....
        /*2dac*/ 	.word	0x00000360
        /*2db0*/ 	.word	0x000000ff
        /*2db4*/ 	.word	0x00000010
        /*2db8*/ 	.short	0x0100
        /*2dba*/ 	.byte	0x08
	.zero		1


	//   ....[5]....
        /*2dbc*/ 	.word	0x00000370
        /*2dc0*/ 	.word	0x000000ff
        /*2dc4*/ 	.word	0x00000028
        /*2dc8*/ 	.short	0x0100
        /*2dca*/ 	.byte	0x08
	.zero		1


	//   ....[6]....
        /*2dcc*/ 	.word	0x00000750
        /*2dd0*/ 	.word	0x000000ff
        /*2dd4*/ 	.word	0x00000040
        /*2dd8*/ 	.short	0x0100
        /*2dda*/ 	.byte	0x06
	.zero		1


	//   ....[7]....
        /*2ddc*/ 	.word	0x000007b0
        /*2de0*/ 	.word	0x000000ff
        /*2de4*/ 	.word	0x00000048
        /*2de8*/ 	.short	0x0100
        /*2dea*/ 	.byte	0x06
	.zero		1


	//   ....[8]....
        /*2dec*/ 	.word	0x000016a0
        /*2df0*/ 	.word	0x00000004
        /*2df4*/ 	.word	0x00000000
        /*2df8*/ 	.short	0x010a
        /*2dfa*/ 	.byte	0x3f
	.zero		1


	//   ....[9]....
        /*2dfc*/ 	.word	0x000016e0
        /*2e00*/ 	.word	0x00000004
        /*2e04*/ 	.word	0x00000000
        /*2e08*/ 	.short	0x010a
        /*2e0a*/ 	.byte	0x3f
	.zero		1


	//   ....[10]....
        /*2e0c*/ 	.word	0x00004d30
        /*2e10*/ 	.word	0x00000004
        /*2e14*/ 	.word	0x00000000
        /*2e18*/ 	.short	0x010a
        /*2e1a*/ 	.byte	0x3f
	.zero		1


	//   ....[11]....
        /*2e1c*/ 	.word	0x00004d70
        /*2e20*/ 	.word	0x00000004
        /*2e24*/ 	.word	0x00000000
        /*2e28*/ 	.short	0x010a
        /*2e2a*/ 	.byte	0x3f
	.zero		1


	//   ....[12]....
        /*2e2c*/ 	.word	0x00008e60
        /*2e30*/ 	.word	0x00000004
        /*2e34*/ 	.word	0x00000000
        /*2e38*/ 	.short	0x0101
        /*2e3a*/ 	.byte	0x3f
	.zero		1


	//   ....[13]....
        /*2e3c*/ 	.word	0x00009080
        /*2e40*/ 	.word	0x00000000
        /*2e44*/ 	.word	0x00000000
        /*2e48*/ 	.short	0x0101
        /*2e4a*/ 	.byte	0x3f
	.zero		1


	//   ....[14]....
        /*2e4c*/ 	.word	0x0001ac80
        /*2e50*/ 	.word	0x00000005
        /*2e54*/ 	.word	0x00000018
        /*2e58*/ 	.short	0x010a
        /*2e5a*/ 	.byte	0x3f
	.zero		1


	//   ....[15]....
        /*2e5c*/ 	.word	0x0001b010
        /*2e60*/ 	.word	0x00000002
        /*2e64*/ 	.word	0x00000048
        /*2e68*/ 	.short	0x0101
        /*2e6a*/ 	.byte	0x3f
	.zero		1


	//   ....[16]....
        /*2e6c*/ 	.word	0x0001b810
        /*2e70*/ 	.word	0x00000005
        /*2e74*/ 	.word	0x00000000
        /*2e78*/ 	.short	0x010a
        /*2e7a*/ 	.byte	0x3f
	.zero		1


	//   ....[17]....
        /*2e7c*/ 	.word	0x0001b8a0
        /*2e80*/ 	.word	0x00000007
        /*2e84*/ 	.word	0x00000000
        /*2e88*/ 	.short	0x010a
        /*2e8a*/ 	.byte	0x3f
	.zero		1


	//   ....[18]....
        /*2e8c*/ 	.word	0x0001b930
        /*2e90*/ 	.word	0x00000003
        /*2e94*/ 	.word	0x00000000
        /*2e98*/ 	.short	0x010a
        /*2e9a*/ 	.byte	0x3f
	.zero		1


	//   ....[19]....
        /*2e9c*/ 	.word	0x0001b990
        /*2ea0*/ 	.word	0x00000004
        /*2ea4*/ 	.word	0x00000000
        /*2ea8*/ 	.short	0x010a
        /*2eaa*/ 	.byte	0x3f
	.zero		1


	//   ....[20]....
        /*2eac*/ 	.word	0x0001b9e0
        /*2eb0*/ 	.word	0x00000004
        /*2eb4*/ 	.word	0x00000000
        /*2eb8*/ 	.short	0x010a
        /*2eba*/ 	.byte	0x3f
	.zero		1


	//   ....[21]....
        /*2ebc*/ 	.word	0x0001bab0
        /*2ec0*/ 	.word	0x00000005
        /*2ec4*/ 	.word	0x00000018
        /*2ec8*/ 	.short	0x010a
        /*2eca*/ 	.byte	0x3f
	.zero		1


	//   ....[22]....
        /*2ecc*/ 	.word	0x0001bb80
        /*2ed0*/ 	.word	0x00000005
        /*2ed4*/ 	.word	0x00000000
        /*2ed8*/ 	.short	0x010a
        /*2eda*/ 	.byte	0x3f
	.zero		1


	//   ....[23]....
        /*2edc*/ 	.word	0x0001bbd0
        /*2ee0*/ 	.word	0x00000007
        /*2ee4*/ 	.word	0x00000000
        /*2ee8*/ 	.short	0x010a
        /*2eea*/ 	.byte	0x3f
	.zero		1


	//----- nvinfo : EIATTR_NUM_MBARRIERS
	.align		4
.L_37:
        /*2eec*/ 	.byte	0x03, 0x38
        /*2eee*/ 	.short	0x0008


	//----- nvinfo : EIATTR_EXIT_INSTR_OFFSETS
	.align		4
        /*2ef0*/ 	.byte	0x04, 0x1c
        /*2ef2*/ 	.short	(.L_39 - .L_38)


	//   ....[0]....
.L_38:
        /*2ef4*/ 	.word	0x00000aa0


	//   ....[1]....
        /*2ef8*/ 	.word	0x00001330


	//   ....[2]....
        /*2efc*/ 	.word	0x0001a2d0


	//   ....[3]....
        /*2f00*/ 	.word	0x0001a8f0


	//   ....[4]....
        /*2f04*/ 	.word	0x0001b980


	//----- nvinfo : EIATTR_MAX_THREADS
	.align		4
.L_39:
        /*2f08*/ 	.byte	0x04, 0x05
        /*2f0a*/ 	.short	(.L_41 - .L_40)
.L_40:
        /*2f0c*/ 	.word	0x00000180
        /*2f10*/ 	.word	0x00000001
        /*2f14*/ 	.word	0x00000001


	//----- nvinfo : EIATTR_CRS_STACK_SIZE
	.align		4
.L_41:
        /*2f18*/ 	.byte	0x04, 0x1e
        /*2f1a*/ 	.short	(.L_43 - .L_42)
.L_42:
        /*2f1c*/ 	.word	0x00000000


	//----- nvinfo : EIATTR_CBANK_PARAM_SIZE
	.align		4
.L_43:
        /*2f20*/ 	.byte	0x03, 0x19
        /*2f22*/ 	.short	0x0470


	//----- nvinfo : EIATTR_PARAM_CBANK
	.align		4
        /*2f24*/ 	.byte	0x04, 0x0a
        /*2f26*/ 	.short	(.L_45 - .L_44)
	.align		4
.L_44:
        /*2f28*/ 	.word	index@(.nv.constant0._ZN7cutlass13device_kernelINS_4gemm6kernel13GemmUniversalIN4cute5tupleIJiiiiEEENS1_10collective13CollectiveMmaINS1_34MainloopSm90TmaGmmaWarpSpecializedILi3ENS5_IJNS4_1CILi4EEENSA_ILi1EEESC_EEENS1_35KernelTmaWarpSpecializedCooperativeEEENS5_IJNSA_ILi256EEESG_NSA_ILi64EEEEEENS_6half_tENS5_IJlSC_lEEESJ_SK_NS4_8TiledMMAINS4_8MMA_AtomIJNS4_4SM904GMMA26MMA_64x256x16_F32F16F16_SSILNSO_5MajorE0ELSQ_0ELNSO_7ScaleInE1ELSR_1EEEEEENS4_6LayoutINS5_IJNSA_ILi2EEESC_SC_EEENS5_IJSC_NSA_ILi0EEESX_EEEEENS5_IJNS4_10UnderscoreES10_S10_EEEEENS4_13SM90_TMA_LOADENS4_14ComposedLayoutINS4_7SwizzleILi3ELi4ELi3EEENS4_18smem_ptr_flag_bitsILi16EEENSU_INS5_IJNSA_ILi8EEESH_EEENS5_IJSH_SC_EEEEEEEvNS4_8identityENS4_23SM90_TMA_LOAD_MULTICASTES1D_vS1E_EENS_8epilogue10collective6detail29Sm90TmaWarpSpecializedAdapterINS1I_15DefaultEpilogueISJ_SK_SK_NS1H_6thread17LinearCombinationISJ_Li1EffLNS1M_9ScaleType4KindE0ELNS_15FloatRoundStyleE2ESJ_EENS1_15EpilogueDefaultEEEEEvvEEEEvNT_6ParamsE)
        /*2f2c*/ 	.short	0x0210
        /*2f2e*/ 	.short	0x0470


	//----- nvinfo : EIATTR_SW_WAR
	.align		4
.L_45:
        /*2f30*/ 	.byte	0x04, 0x36
        /*2f32*/ 	.short	(.L_47 - .L_46)
.L_46:
        /*2f34*/ 	.word	0x00000008
.L_47:


//--------------------- .nv.callgraph             --------------------------
	.section	.nv.callgraph,"",@"SHT_CUDA_CALLGRAPH"
	.align	4
	.sectionentsize	8
	.align		4
        /*0000*/ 	.word	0x00000000
	.align		4
        /*0004*/ 	.word	0xffffffff
	.align		4
        /*0008*/ 	.word	index@(_ZN7cutlass13device_kernelINS_4gemm6kernel13GemmUniversalIN4cute5tupleIJiiiiEEENS1_10collective13CollectiveMmaINS1_34MainloopSm90TmaGmmaWarpSpecializedILi3ENS5_IJNS4_1CILi4EEENSA_ILi1EEESC_EEENS1_35KernelTmaWarpSpecializedCooperativeEEENS5_IJNSA_ILi256EEESG_NSA_ILi64EEEEEENS_6half_tENS5_IJlSC_lEEESJ_SK_NS4_8TiledMMAINS4_8MMA_AtomIJNS4_4SM904GMMA26MMA_64x256x16_F32F16F16_SSILNSO_5MajorE0ELSQ_0ELNSO_7ScaleInE1ELSR_1EEEEEENS4_6LayoutINS5_IJNSA_ILi2EEESC_SC_EEENS5_IJSC_NSA_ILi0EEESX_EEEEENS5_IJNS4_10UnderscoreES10_S10_EEEEENS4_13SM90_TMA_LOADENS4_14ComposedLayoutINS4_7SwizzleILi3ELi4ELi3EEENS4_18smem_ptr_flag_bitsILi16EEENSU_INS5_IJNSA_ILi8EEESH_EEENS5_IJSH_SC_EEEEEEEvNS4_8identityENS4_23SM90_TMA_LOAD_MULTICASTES1D_vS1E_EENS_8epilogue10collective6detail29Sm90TmaWarpSpecializedAdapterINS1I_15DefaultEpilogueISJ_SK_SK_NS1H_6thread17LinearCombinationISJ_Li1EffLNS1M_9ScaleType4KindE0ELNS_15FloatRoundStyleE2ESJ_EENS1_15EpilogueDefaultEEEEEvvEEEEvNT_6ParamsE)
	.align		4
        /*000c*/ 	.word	index@(__assertfail)
	.align		4
        /*0010*/ 	.word	0x00000000
	.align		4
        /*0014*/ 	.word	0xfffffffe
	.align		4
        /*0018*/ 	.word	0x00000000
	.align		4
        /*001c*/ 	.word	0xfffffffd
	.align		4
        /*0020*/ 	.word	0x00000000
	.align		4
        /*0024*/ 	.word	0xfffffffc


//--------------------- .nv.constant4             --------------------------
	.section	.nv.constant4,"a",@progbits
	.align	8
	.align		8
.nv.constant4:
        /*0000*/ 	.dword	__assertfail
	.align		8
        /*0008*/ 	.dword	__unnamed_1
	.align		8
        /*0010*/ 	.dword	_ZN40_INTERNAL_06fa3520_4_k_cu_1c21ecc4_260434cuda3std3__45__cpo5beginE
	.align		8
        /*0018*/ 	.dword	_ZN40_INTERNAL_06fa3520_4_k_cu_1c21ecc4_260434cuda3std3__45__cpo3endE
	.align		8
        /*0020*/ 	.dword	_ZN40_INTERNAL_06fa3520_4_k_cu_1c21ecc4_260434cuda3std3__45__cpo6cbeginE
	.align		8
        /*0028*/ 	.dword	_ZN40_INTERNAL_06fa3520_4_k_cu_1c21ecc4_260434cuda3std3__45__cpo4cendE
	.align		8
        /*0030*/ 	.dword	_ZN40_INTERNAL_06fa3520_4_k_cu_1c21ecc4_260434cuda3std3__442_GLOBAL__N__06fa3520_4_k_cu_1c21ecc4_260436ignoreE
	.align		8
        /*0038*/ 	.dword	_ZN40_INTERNAL_06fa3520_4_k_cu_1c21ecc4_260434cuda3std3__419piecewise_constructE
	.align		8
        /*0040*/ 	.dword	_ZN40_INTERNAL_06fa3520_4_k_cu_1c21ecc4_260434cuda3std3__48in_placeE
	.align		8
        /*0048*/ 	.dword	_ZN40_INTERNAL_06fa3520_4_k_cu_1c21ecc4_260434cuda3std6ranges3__45__cpo4swapE
	.align		8
        /*0050*/ 	.dword	_ZN40_INTERNAL_06fa3520_4_k_cu_1c21ecc4_260434cuda3std6ranges3__45__cpo9iter_moveE
	.align		8
        /*0058*/ 	.dword	_ZN40_INTERNAL_06fa3520_4_k_cu_1c21ecc4_260434cute7productE
	.align		8
        /*0060*/ 	.dword	_ZN40_INTERNAL_06fa3520_4_k_cu_1c21ecc4_260434cute1_E
	.align		8
        /*0068*/ 	.dword	$str$22
	.align		8
        /*0070*/ 	.dword	$str$23


//--------------------- .text._ZN7cutlass13device_kernelINS_4gemm6kernel13GemmUniversalIN4cute5tupleIJiiiiEEENS1_10collective13CollectiveMmaINS1_34MainloopSm90TmaGmmaWarpSpecializedILi3ENS5_IJNS4_1CILi4EEENSA_ILi1EEESC_EEENS1_35KernelTmaWarpSpecializedCooperativeEEENS5_IJNSA_ILi256EEESG_NSA_ILi64EEEEEENS_6half_tENS5_IJlSC_lEEESJ_SK_NS4_8TiledMMAINS4_8MMA_AtomIJNS4_4SM904GMMA26MMA_64x256x16_F32F16F16_SSILNSO_5MajorE0ELSQ_0ELNSO_7ScaleInE1ELSR_1EEEEEENS4_6LayoutINS5_IJNSA_ILi2EEESC_SC_EEENS5_IJSC_NSA_ILi0EEESX_EEEEENS5_IJNS4_10UnderscoreES10_S10_EEEEENS4_13SM90_TMA_LOADENS4_14ComposedLayoutINS4_7SwizzleILi3ELi4ELi3EEENS4_18smem_ptr_flag_bitsILi16EEENSU_INS5_IJNSA_ILi8EEESH_EEENS5_IJSH_SC_EEEEEEEvNS4_8identityENS4_23SM90_TMA_LOAD_MULTICASTES1D_vS1E_EENS_8epilogue10collective6detail29Sm90TmaWarpSpecializedAdapterINS1I_15DefaultEpilogueISJ_SK_SK_NS1H_6thread17LinearCombinationISJ_Li1EffLNS1M_9ScaleType4KindE0ELNS_15FloatRoundStyleE2ESJ_EENS1_15EpilogueDefaultEEEEEvvEEEEvNT_6ParamsE --------------------------
	.section	.text._ZN7cutlass13device_kernelINS_4gemm6kernel13GemmUniversalIN4cute5tupleIJiiiiEEENS1_10collective13CollectiveMmaINS1_34MainloopSm90TmaGmmaWarpSpecializedILi3ENS5_IJNS4_1CILi4EEENSA_ILi1EEESC_EEENS1_35KernelTmaWarpSpecializedCooperativeEEENS5_IJNSA_ILi256EEESG_NSA_ILi64EEEEEENS_6half_tENS5_IJlSC_lEEESJ_SK_NS4_8TiledMMAINS4_8MMA_AtomIJNS4_4SM904GMMA26MMA_64x256x16_F32F16F16_SSILNSO_5MajorE0ELSQ_0ELNSO_7ScaleInE1ELSR_1EEEEEENS4_6LayoutINS5_IJNSA_ILi2EEESC_SC_EEENS5_IJSC_NSA_ILi0EEESX_EEEEENS5_IJNS4_10UnderscoreES10_S10_EEEEENS4_13SM90_TMA_LOADENS4_14ComposedLayoutINS4_7SwizzleILi3ELi4ELi3EEENS4_18smem_ptr_flag_bitsILi16EEENSU_INS5_IJNSA_ILi8EEESH_EEENS5_IJSH_SC_EEEEEEEvNS4_8identityENS4_23SM90_TMA_LOAD_MULTICASTES1D_vS1E_EENS_8epilogue10collective6detail29Sm90TmaWarpSpecializedAdapterINS1I_15DefaultEpilogueISJ_SK_SK_NS1H_6thread17LinearCombinationISJ_Li1EffLNS1M_9ScaleType4KindE0ELNS_15FloatRoundStyleE2ESJ_EENS1_15EpilogueDefaultEEEEEvvEEEEvNT_6ParamsE,"ax",@progbits
	.align	128
.text._ZN7cutlass13device_kernelINS_4gemm6kernel13GemmUniversalIN4cute5tupleIJiiiiEEENS1_10collective13CollectiveMmaINS1_34MainloopSm90TmaGmmaWarpSpecializedILi3ENS5_IJNS4_1CILi4EEENSA_ILi1EEESC_EEENS1_35KernelTmaWarpSpecializedCooperativeEEENS5_IJNSA_ILi256EEESG_NSA_ILi64EEEEEENS_6half_tENS5_IJlSC_lEEESJ_SK_NS4_8TiledMMAINS4_8MMA_AtomIJNS4_4SM904GMMA26MMA_64x256x16_F32F16F16_SSILNSO_5MajorE0ELSQ_0ELNSO_7ScaleInE1ELSR_1EEEEEENS4_6LayoutINS5_IJNSA_ILi2EEESC_SC_EEENS5_IJSC_NSA_ILi0EEESX_EEEEENS5_IJNS4_10UnderscoreES10_S10_EEEEENS4_13SM90_TMA_LOADENS4_14ComposedLayoutINS4_7SwizzleILi3ELi4ELi3EEENS4_18smem_ptr_flag_bitsILi16EEENSU_INS5_IJNSA_ILi8EEESH_EEENS5_IJSH_SC_EEEEEEEvNS4_8identityENS4_23SM90_TMA_LOAD_MULTICASTES1D_vS1E_EENS_8epilogue10collective6detail29Sm90TmaWarpSpecializedAdapterINS1I_15DefaultEpilogueISJ_SK_SK_NS1H_6thread17LinearCombinationISJ_Li1EffLNS1M_9ScaleType4KindE0ELNS_15FloatRoundStyleE2ESJ_EENS1_15EpilogueDefaultEEEEEvvEEEEvNT_6ParamsE:
        .type           _ZN7cutlass13device_kernelINS_4gemm6kernel13GemmUniversalIN4cute5tupleIJiiiiEEENS1_10collective13CollectiveMmaINS1_34MainloopSm90TmaGmmaWarpSpecializedILi3ENS5_IJNS4_1CILi4EEENSA_ILi1EEESC_EEENS1_35KernelTmaWarpSpecializedCooperativeEEENS5_IJNSA_ILi256EEESG_NSA_ILi64EEEEEENS_6half_tENS5_IJlSC_lEEESJ_SK_NS4_8TiledMMAINS4_8MMA_AtomIJNS4_4SM904GMMA26MMA_64x256x16_F32F16F16_SSILNSO_5MajorE0ELSQ_0ELNSO_7ScaleInE1ELSR_1EEEEEENS4_6LayoutINS5_IJNSA_ILi2EEESC_SC_EEENS5_IJSC_NSA_ILi0EEESX_EEEEENS5_IJNS4_10UnderscoreES10_S10_EEEEENS4_13SM90_TMA_LOADENS4_14ComposedLayoutINS4_7SwizzleILi3ELi4ELi3EEENS4_18smem_ptr_flag_bitsILi16EEENSU_INS5_IJNSA_ILi8EEESH_EEENS5_IJSH_SC_EEEEEEEvNS4_8identityENS4_23SM90_TMA_LOAD_MULTICASTES1D_vS1E_EENS_8epilogue10collective6detail29Sm90TmaWarpSpecializedAdapterINS1I_15DefaultEpilogueISJ_SK_SK_NS1H_6thread17LinearCombinationISJ_Li1EffLNS1M_9ScaleType4KindE0ELNS_15FloatRoundStyleE2ESJ_EENS1_15EpilogueDefaultEEEEEvvEEEEvNT_6ParamsE,@function
        .size           _ZN7cutlass13device_kernelINS_4gemm6kernel13GemmUniversalIN4cute5tupleIJiiiiEEENS1_10collective13CollectiveMmaINS1_34MainloopSm90TmaGmmaWarpSpecializedILi3ENS5_IJNS4_1CILi4EEENSA_ILi1EEESC_EEENS1_35KernelTmaWarpSpecializedCooperativeEEENS5_IJNSA_ILi256EEESG_NSA_ILi64EEEEEENS_6half_tENS5_IJlSC_lEEESJ_SK_NS4_8TiledMMAINS4_8MMA_AtomIJNS4_4SM904GMMA26MMA_64x256x16_F32F16F16_SSILNSO_5MajorE0ELSQ_0ELNSO_7ScaleInE1ELSR_1EEEEEENS4_6LayoutINS5_IJNSA_ILi2EEESC_SC_EEENS5_IJSC_NSA_ILi0EEESX_EEEEENS5_IJNS4_10UnderscoreES10_S10_EEEEENS4_13SM90_TMA_LOADENS4_14ComposedLayoutINS4_7SwizzleILi3ELi4ELi3EEENS4_18smem_ptr_flag_bitsILi16EEENSU_INS5_IJNSA_ILi8EEESH_EEENS5_IJSH_SC_EEEEEEEvNS4_8identityENS4_23SM90_TMA_LOAD_MULTICASTES1D_vS1E_EENS_8epilogue10collective6detail29Sm90TmaWarpSpecializedAdapterINS1I_15DefaultEpilogueISJ_SK_SK_NS1H_6thread17LinearCombinationISJ_Li1EffLNS1M_9ScaleType4KindE0ELNS_15FloatRoundStyleE2ESJ_EENS1_15EpilogueDefaultEEEEEvvEEEEvNT_6ParamsE,(.L_x_579 - _ZN7cutlass13device_kernelINS_4gemm6kernel13GemmUniversalIN4cute5tupleIJiiiiEEENS1_10collective13CollectiveMmaINS1_34MainloopSm90TmaGmmaWarpSpecializedILi3ENS5_IJNS4_1CILi4EEENSA_ILi1EEESC_EEENS1_35KernelTmaWarpSpecializedCooperativeEEENS5_IJNSA_ILi256EEESG_NSA_ILi64EEEEEENS_6half_tENS5_IJlSC_lEEESJ_SK_NS4_8TiledMMAINS4_8MMA_AtomIJNS4_4SM904GMMA26MMA_64x256x16_F32F16F16_SSILNSO_5MajorE0ELSQ_0ELNSO_7ScaleInE1ELSR_1EEEEEENS4_6LayoutINS5_IJNSA_ILi2EEESC_SC_EEENS5_IJSC_NSA_ILi0EEESX_EEEEENS5_IJNS4_10UnderscoreES10_S10_EEEEENS4_13SM90_TMA_LOADENS4_14ComposedLayoutINS4_7SwizzleILi3ELi4ELi3EEENS4_18smem_ptr_flag_bitsILi16EEENSU_INS5_IJNSA_ILi8EEESH_EEENS5_IJSH_SC_EEEEEEEvNS4_8identityENS4_23SM90_TMA_LOAD_MULTICASTES1D_vS1E_EENS_8epilogue10collective6detail29Sm90TmaWarpSpecializedAdapterINS1I_15DefaultEpilogueISJ_SK_SK_NS1H_6thread17LinearCombinationISJ_Li1EffLNS1M_9ScaleType4KindE0ELNS_15FloatRoundStyleE2ESJ_EENS1_15EpilogueDefaultEEEEEvvEEEEvNT_6ParamsE)
        .other          _ZN7cutlass13device_kernelINS_4gemm6kernel13GemmUniversalIN4cute5tupleIJiiiiEEENS1_10collective13CollectiveMmaINS1_34MainloopSm90TmaGmmaWarpSpecializedILi3ENS5_IJNS4_1CILi4EEENSA_ILi1EEESC_EEENS1_35KernelTmaWarpSpecializedCooperativeEEENS5_IJNSA_ILi256EEESG_NSA_ILi64EEEEEENS_6half_tENS5_IJlSC_lEEESJ_SK_NS4_8TiledMMAINS4_8MMA_AtomIJNS4_4SM904GMMA26MMA_64x256x16_F32F16F16_SSILNSO_5MajorE0ELSQ_0ELNSO_7ScaleInE1ELSR_1EEEEEENS4_6LayoutINS5_IJNSA_ILi2EEESC_SC_EEENS5_IJSC_NSA_ILi0EEESX_EEEEENS5_IJNS4_10UnderscoreES10_S10_EEEEENS4_13SM90_TMA_LOADENS4_14ComposedLayoutINS4_7SwizzleILi3ELi4ELi3EEENS4_18smem_ptr_flag_bitsILi16EEENSU_INS5_IJNSA_ILi8EEESH_EEENS5_IJSH_SC_EEEEEEEvNS4_8identityENS4_23SM90_TMA_LOAD_MULTICASTES1D_vS1E_EENS_8epilogue10collective6detail29Sm90TmaWarpSpecializedAdapterINS1I_15DefaultEpilogueISJ_SK_SK_NS1H_6thread17LinearCombinationISJ_Li1EffLNS1M_9ScaleType4KindE0ELNS_15FloatRoundStyleE2ESJ_EENS1_15EpilogueDefaultEEEEEvvEEEEvNT_6ParamsE,@"STO_CUDA_ENTRY STV_DEFAULT"
_ZN7cutlass13device_kernelINS_4gemm6kernel13GemmUniversalIN4cute5tupleIJiiiiEEENS1_10collective13CollectiveMmaINS1_34MainloopSm90TmaGmmaWarpSpecializedILi3ENS5_IJNS4_1CILi4EEENSA_ILi1EEESC_EEENS1_35KernelTmaWarpSpecializedCooperativeEEENS5_IJNSA_ILi256EEESG_NSA_ILi64EEEEEENS_6half_tENS5_IJlSC_lEEESJ_SK_NS4_8TiledMMAINS4_8MMA_AtomIJNS4_4SM904GMMA26MMA_64x256x16_F32F16F16_SSILNSO_5MajorE0ELSQ_0ELNSO_7ScaleInE1ELSR_1EEEEEENS4_6LayoutINS5_IJNSA_ILi2EEESC_SC_EEENS5_IJSC_NSA_ILi0EEESX_EEEEENS5_IJNS4_10UnderscoreES10_S10_EEEEENS4_13SM90_TMA_LOADENS4_14ComposedLayoutINS4_7SwizzleILi3ELi4ELi3EEENS4_18smem_ptr_flag_bitsILi16EEENSU_INS5_IJNSA_ILi8EEESH_EEENS5_IJSH_SC_EEEEEEEvNS4_8identityENS4_23SM90_TMA_LOAD_MULTICASTES1D_vS1E_EENS_8epilogue10collective6detail29Sm90TmaWarpSpecializedAdapterINS1I_15DefaultEpilogueISJ_SK_SK_NS1H_6thread17LinearCombinationISJ_Li1EffLNS1M_9ScaleType4KindE0ELNS_15FloatRoundStyleE2ESJ_EENS1_15EpilogueDefaultEEEEEvvEEEEvNT_6ParamsE:
[----:B------:R-:W0:Y:S02]  /*0000*/  LDC R1, c[0x0][0x28] ;  /* 0x00000a00ff017b82 */ /* 0x000e240000000800 */
[----:B0-----:R-:W-:Y:S01]  /*0010*/  VIADD R1, R1, 0xfffff878 ;  /* 0xfffff87801017836 */ /* 0x001fe20000000000 */
[----:B------:R-:W0:Y:S01]  /*0020*/  S2R R4, SR_TID.X ;  /* 0x0000000000047919 */ /* 0x000e220000002100 */
[----:B------:R-:W-:Y:S01]  /*0030*/  ELECT P0, URZ, PT ;  /* 0x00000000003f782f */ /* 0x000fe20003800000 */
[----:B------:R-:W-:Y:S01]  /*0040*/  BSSY B0, `(.L_x_0) ;  /* 0x0000015000007945 */ /* 0x000fe20003800000 */
[--C-:B0-----:R-:W-:Y:S02]  /*0050*/  SHF.R.U32.HI R0, RZ, 0x5, R4.reuse ;  /* 0x00000005ff007819 */ /* 0x101fe40000011604 */
[----:B------:R-:W-:-:S03]  /*0060*/  SHF.R.U32.HI R2, RZ, 0x7, R4 ;  /* 0x00000007ff027819 */ /* 0x000fc60000011604 */
[----:B------:R-:W0:Y:S04]  /*0070*/  SHFL.IDX PT, R3, R0, RZ, 0x1f ;  /* 0x00001fff00037589 */ /* 0x000e2800000e0000 */
[----:B------:R-:W1:Y:S01]  /*0080*/  SHFL.IDX PT, R2, R2, RZ, 0x1f ;  /* 0x00001fff02027589 */ /* 0x000e6200000e0000 */
[----:B0-----:R-:W-:Y:S02]  /*0090*/  R2UR UR9, R3 ;  /* 0x00000000030972ca */ /* 0x001fe400000e0000 */
[----:B-1----:R-:W-:-:S11]  /*00a0*/  R2UR UR5, R2 ;  /* 0x00000000020572ca */ /* 0x002fd600000e0000 */
[----:B------:R-:W-:Y:S02]  /*00b0*/  USHF.R.S32.HI UR4, URZ, 0x1f, UR9 ;  /* 0x0000001f3f047899 */ /* 0x000fe40008011409 */
[----:B------:R-:W-:Y:S02]  /*00c0*/  ISETP.NE.OR P0, PT, RZ, UR9, !P0 ;  /* 0x00000009ff007c0c */ /* 0x000fe4000c705670 */
[----:B------:R-:W-:-:S04]  /*00d0*/  ULEA.HI UR4, UR4, UR9, URZ, 0x2 ;  /* 0x0000000904047291 */ /* 0x000fc8000f8f103f */
[----:B------:R-:W-:-:S04]  /*00e0*/  ULOP3.LUT UR4, UR4, 0xfffffffc, URZ, 0xc0, !UPT ;  /* 0xfffffffc04047892 */ /* 0x000fc8000f8ec03f */
[----:B------:R-:W-:-:S03]  /*00f0*/  UIADD3 UR9, UR9, -UR4, URZ ;  /* 0x8000000409097290 */ /* 0x000fc6000fffe03f */
[----:B------:R-:W-:Y:S09]  /*0100*/  @P0 BRA `(.L_x_1) ;  /* 0x0000000000200947 */ /* 0x000ff20003800000 */
[----:B------:R-:W-:Y:S02]  /*0110*/  ULDC.64 UR6, c[0x0][0x198] ;  /* 0x0000660000067ab9 */ /* 0x000fe40000000a00 */
[----:B------:R-:W-:Y:S02]  /*0120*/  UIADD3 UR10, UP0, UR6, 0xf0, URZ ;  /* 0x000000f0060a7890 */ /* 0x000fe4000ff1e03f */
[----:B------:R-:W-:Y:S02]  /*0130*/  UIADD3 UR6, UP1, UR6, 0x1f0, URZ ;  /* 0x000001f006067890 */ /* 0x000fe4000ff3e03f */
[----:B------:R-:W-:Y:S02]  /*0140*/  UIADD3.X UR11, URZ, UR7, URZ, UP0, !UPT ;  /* 0x000000073f0b7290 */ /* 0x000fe400087fe43f */
[----:B------:R-:W-:-:S07]  /*0150*/  UIADD3.X UR7, URZ, UR7, URZ, UP1, !UPT ;  /* 0x000000073f077290 */ /* 0x000fce0008ffe43f */
[----:B------:R0:W-:Y:S02]  /*0160*/  UTMACCTL.PF [UR10] ;  /* 0x000000000a0079b9 */ /* 0x0001e40008040000 */
[----:B------:R0:W-:Y:S02]  /*0170*/  UTMACCTL.PF [UR6] ;  /* 0x00000000060079b9 */ /* 0x0001e40008040000 */
[----:B0-----:R-:W-:Y:S01]  /*0180*/  NOP ;  /* 0x0000000000007918 */ /* 0x001fe20000000000 */
.L_x_1:
[----:B------:R-:W-:Y:S05]  /*0190*/  BSYNC B0 ;  /* 0x0000000000007941 */ /* 0x000fea0003800000 */
.L_x_0:
[----:B------:R-:W0:Y:S01]  /*01a0*/  SHFL.IDX PT, R2, R0, RZ, 0x1f ;  /* 0x00001fff00027589 */ /* 0x000e2200000e0000 */
[----:B------:R-:W-:Y:S01]  /*01b0*/  UISETP.NE.AND UP0, UPT, UR9, 0x3, UPT ;  /* 0x000000030900788c */ /* 0x000fe2000bf05270 */
[----:B------:R-:W-:Y:S01]  /*01c0*/  ISETP.NE.AND P1, PT, RZ, UR5, PT ;  /* 0x00000005ff007c0c */ /* 0x000fe2000bf25270 */
[----:B------:R-:W-:Y:S02]  /*01d0*/  UIADD3 UR16, UR5, -0x1, URZ ;  /* 0xffffffff05107890 */ /* 0x000fe4000fffe03f */
[----:B------:R-:W-:Y:S02]  /*01e0*/  UISETP.EQ.OR UP0, UPT, UR9, URZ, !UP0 ;  /* 0x0000003f0900728c */ /* 0x000fe4000c702670 */
[----:B------:R-:W-:Y:S02]  /*01f0*/  UISETP.GE.U32.AND UP1, UPT, UR16, 0x2, UPT ;  /* 0x000000021000788c */ /* 0x000fe4000bf26070 */
[----:B------:R-:W-:-:S04]  /*0200*/  UISETP.EQ.AND UP0, UPT, UR5, URZ, UP0 ;  /* 0x0000003f0500728c */ /* 0x000fc80008702270 */
[----:B------:R-:W-:-:S04]  /*0210*/  USEL UR40, URZ, 0x1, !UP0 ;  /* 0x000000013f287887 */ /* 0x000fc8000c000000 */
[----:B------:R-:W-:Y:S01]  /*0220*/  USEL UR40, UR40, 0x2, UP1 ;  /* 0x0000000228287887 */ /* 0x000fe20008800000 */
[----:B0-----:R-:W-:-:S13]  /*0230*/  ISETP.NE.AND P0, PT, R2, RZ, PT ;  /* 0x000000ff0200720c */ /* 0x001fda0003f05270 */
[----:B------:R-:W-:Y:S05]  /*0240*/  @P0 BRA `(.L_x_2) ;  /* 0x0000000000500947 */ /* 0x000fea0003800000 */
[----:B------:R-:W0:Y:S01]  /*0250*/  S2UR UR8, SR_CgaCtaId ;  /* 0x00000000000879c3 */ /* 0x000e220000008800 */
[----:B------:R-:W-:Y:S01]  /*0260*/  UMOV UR4, 0x400 ;  /* 0x0000040000047882 */ /* 0x000fe20000000000 */
[----:B------:R-:W-:Y:S01]  /*0270*/  UMOV UR5, 0x1 ;  /* 0x0000000100057882 */ /* 0x000fe20000000000 */
[----:B------:R-:W-:Y:S01]  /*0280*/  UMOV UR6, 0x8 ;  /* 0x0000000800067882 */ /* 0x000fe20000000000 */
[----:B------:R-:W-:Y:S01]  /*0290*/  ELECT P0, URZ, PT ;  /* 0x00000000003f782f */ /* 0x000fe20003800000 */
[----:B------:R-:W-:-:S04]  /*02a0*/  UIADD3 UR6, -UR6, 0x100000, URZ ;  /* 0x0010000006067890 */ /* 0x000fc8000fffe13f */
[----:B------:R-:W-:Y:S02]  /*02b0*/  USHF.L.U32 UR7, UR6, 0xb, URZ ;  /* 0x0000000b06077899 */ /* 0x000fe4000800063f */
[----:B------:R-:W-:Y:S02]  /*02c0*/  USHF.L.U32 UR6, UR6, 0x1, URZ ;  /* 0x0000000106067899 */ /* 0x000fe4000800063f */
[----:B0-----:R-:W-:Y:S02]  /*02d0*/  ULEA UR8, UR8, UR4, 0x18 ;  /* 0x0000000408087291 */ /* 0x001fe4000f8ec03f */
[----:B------:R-:W-:-:S04]  /*02e0*/  UIADD3 UR4, -UR5, 0x100000, URZ ;  /* 0x0010000005047890 */ /* 0x000fc8000fffe13f */
[----:B------:R-:W-:Y:S02]  /*02f0*/  USHF.L.U32 UR5, UR4, 0xb, URZ ;  /* 0x0000000b04057899 */ /* 0x000fe4000800063f */
[----:B------:R-:W-:Y:S01]  /*0300*/  USHF.L.U32 UR4, UR4, 0x1, URZ ;  /* 0x0000000104047899 */ /* 0x000fe2000800063f */
[----:B------:R-:W0:Y:S11]  /*0310*/  FENCE.VIEW.ASYNC.S ;  /* 0x00000000000073c6 */ /* 0x000e360000000000 */
[----:B0-----:R0:W1:Y:S01]  /*0320*/  SYNCS.EXCH.64 URZ, [UR8], UR4 ;  /* 0x00000004083f75b2 */ /* 0x0010620008000100 */
[----:B------:R0:W2:Y:S01]  /*0330*/  SYNCS.EXCH.64 URZ, [UR8+0x18], UR6 ;  /* 0x00001806083f75b2 */ /* 0x0000a20008000100 */
[----:B------:R0:W3:Y:S01]  /*0340*/  SYNCS.EXCH.64 URZ, [UR8+0x8], UR4 ;  /* 0x00000804083f75b2 */ /* 0x0000e20008000100 */
[----:B------:R0:W4:Y:S01]  /*0350*/  SYNCS.EXCH.64 URZ, [UR8+0x20], UR6 ;  /* 0x00002006083f75b2 */ /* 0x0001220008000100 */
[----:B------:R0:W0:Y:S01]  /*0360*/  SYNCS.EXCH.64 URZ, [UR8+0x10], UR4 ;  /* 0x00001004083f75b2 */ /* 0x0000220008000100 */
[----:B------:R0:W0:Y:S01]  /*0370*/  SYNCS.EXCH.64 URZ, [UR8+0x28], UR6 ;  /* 0x00002806083f75b2 */ /* 0x0000220008000100 */
[----:B------:R-:W-:Y:S01]  /*0380*/  NOP ;  /* 0x0000000000007918 */ /* 0x000fe20000000000 */
.L_x_2:
[----:B------:R-:W5:Y:S01]  /*0390*/  S2UR UR13, SR_CTAID.X ;  /* 0x00000000000d79c3 */ /* 0x000f620000002500 */
[----:B------:R-:W-:Y:S01]  /*03a0*/  SHF.R.S32.HI R3, RZ, 0x1f, R4 ;  /* 0x0000001fff037819 */ /* 0x000fe20000011404 */
[----:B------:R-:W1:Y:S01]  /*03b0*/  SHFL.IDX PT, R0, R0, RZ, 0x1f ;  /* 0x00001fff00007589 */ /* 0x000e6200000e0000 */
[----:B0-----:R-:W-:Y:S01]  /*03c0*/  ULDC UR4, c[0x0][0x150] ;  /* 0x0000540000047ab9 */ /* 0x001fe20000000800 */
[----:B------:R-:W-:Y:S02]  /*03d0*/  ELECT P0, URZ, PT ;  /* 0x00000000003f782f */ /* 0x000fe40003800000 */
[----:B------:R-:W-:Y:S01]  /*03e0*/  LEA.HI R3, R3, R4, RZ, 0x7 ;  /* 0x0000000403037211 */ /* 0x000fe200078f38ff */
[----:B------:R-:W-:Y:S01]  /*03f0*/  ULDC UR5, c[0x0][0x154] ;  /* 0x0000550000057ab9 */ /* 0x000fe20000000800 */
[----:B------:R-:W-:Y:S01]  /*0400*/  SHF.R.S32.HI R7, RZ, 0x1f, R2 ;  /* 0x0000001fff077819 */ /* 0x000fe20000011402 */
[----:B------:R-:W0:Y:S01]  /*0410*/  S2UR UR10, SR_CTAID.Y ;  /* 0x00000000000a79c3 */ /* 0x000e220000002600 */
[----:B------:R-:W-:Y:S01]  /*0420*/  LOP3.LUT R3, R3, 0xffffff80, RZ, 0xc0, !PT ;  /* 0xffffff8003037812 */ /* 0x000fe200078ec0ff */
[----:B------:R-:W-:Y:S01]  /*0430*/  ULDC UR8, c[0x0][0x144] ;  /* 0x0000510000087ab9 */ /* 0x000fe20000000800 */
[----:B------:R-:W-:Y:S01]  /*0440*/  LEA.HI R7, R7, R2, RZ, 0x2 ;  /* 0x0000000207077211 */ /* 0x000fe200078f10ff */
[----:B------:R-:W-:Y:S01]  /*0450*/  NOP ;  /* 0x0000000000007918 */ /* 0x000fe20000000000 */
[----:B------:R-:W-:Y:S01]  /*0460*/  NOP ;  /* 0x0000000000007918 */ /* 0x000fe20000000000 */
[----:B------:R-:W-:Y:S01]  /*0470*/  IMAD.IADD R3, R4, 0x1, -R3 ;  /* 0x0000000104037824 */ /* 0x000fe200078e0a03 */
[----:B------:R-:W-:Y:S01]  /*0480*/  LOP3.LUT R7, R7, 0x3ffffffc, RZ, 0xc0, !PT ;  /* 0x3ffffffc07077812 */ /* 0x000fe200078ec0ff */
[----:B------:R-:W-:Y:S01]  /*0490*/  ULDC UR11, c[0x0][0x148] ;  /* 0x00005200000b7ab9 */ /* 0x000fe20000000800 */
[----:B------:R-:W-:-:S02]  /*04a0*/  MOV R17, 0x1 ;  /* 0x0000000100117802 */ /* 0x000fc40000000f00 */
[----:B------:R-:W-:Y:S02]  /*04b0*/  SHF.R.S32.HI R4, RZ, 0x1f, R3 ;  /* 0x0000001fff047819 */ /* 0x000fe40000011403 */
[----:B------:R-:W-:Y:S02]  /*04c0*/  IADD3 R7, R2, -R7, RZ ;  /* 0x8000000702077210 */ /* 0x000fe40007ffe0ff */
[----:B------:R-:W-:Y:S02]  /*04d0*/  LEA.HI R4, R4, R3, RZ, 0x3 ;  /* 0x0000000304047211 */ /* 0x000fe400078f18ff */
[----:B-----5:R-:W-:Y:S02]  /*04e0*/  I2FP.F32.U32 R5, UR13 ;  /* 0x0000000d00057c45 */ /* 0x020fe40008201000 */
[----:B-1----:R-:W-:-:S03]  /*04f0*/  ISETP.NE.OR P0, PT, R0, RZ, !P0 ;  /* 0x000000ff0000720c */ /* 0x002fc60004705670 */
[----:B------:R-:W-:Y:S01]  /*0500*/  FMUL R6, R5, UR4 ;  /* 0x0000000405067c20 */ /* 0x000fe20008400000 */
[--C-:B------:R-:W-:Y:S02]  /*0510*/  SHF.R.S32.HI R5, RZ, 0x3, R4.reuse ;  /* 0x00000003ff057819 */ /* 0x100fe40000011404 */
[----:B------:R-:W-:Y:S02]  /*0520*/  SHF.R.S32.HI R4, RZ, 0x1f, R4 ;  /* 0x0000001fff047819 */ /* 0x000fe40000011404 */
[----:B0-----:R-:W-:Y:S01]  /*0530*/  I2FP.F32.U32 R0, UR10 ;  /* 0x0000000a00007c45 */ /* 0x001fe20008201000 */
[----:B------:R-:W0:Y:S01]  /*0540*/  F2I.U32.TRUNC.NTZ R6, R6 ;  /* 0x0000000600067305 */ /* 0x000e22000020f000 */
[----:B------:R-:W-:-:S03]  /*0550*/  LEA.HI R4, R4, R5, RZ, 0x2 ;  /* 0x0000000504047211 */ /* 0x000fc600078f10ff */
[----:B------:R-:W-:Y:S01]  /*0560*/  FMUL R0, R0, UR5 ;  /* 0x0000000500007c20 */ /* 0x000fe20008400000 */
[----:B------:R-:W-:Y:S01]  /*0570*/  LOP3.LUT R4, R4, 0xfffffffc, RZ, 0xc0, !PT ;  /* 0xfffffffc04047812 */ /* 0x000fe200078ec0ff */
[----:B------:R-:W-:Y:S01]  /*0580*/  VOTEU.ALL UP0, P0 ;  /* 0x00000000003f7886 */ /* 0x000fe20000000000 */
[----:B------:R-:W-:-:S03]  /*0590*/  VOTEU.ALL UP1, P0 ;  /* 0x00000000003f7886 */ /* 0x000fc60000020000 */
[----:B------:R-:W-:Y:S01]  /*05a0*/  IMAD.IADD R4, R5, 0x1, -R4 ;  /* 0x0000000105047824 */ /* 0x000fe200078e0a04 */
[----:B------:R-:W1:Y:S01]  /*05b0*/  F2I.U32.TRUNC.NTZ R0, R0 ;  /* 0x0000000000007305 */ /* 0x000e62000020f000 */
[----:B------:R-:W5:Y:S01]  /*05c0*/  @!UP0 S2UR UR7, SR_CgaCtaId ;  /* 0x00000000000789c3 */ /* 0x000f620000008800 */
[----:B------:R-:W-:Y:S01]  /*05d0*/  @!UP0 UMOV UR6, 0x400 ;  /* 0x0000040000068882 */ /* 0x000fe20000000000 */
[----:B------:R-:W-:Y:S01]  /*05e0*/  IMAD R4, R7, 0x4, R4 ;  /* 0x0000000407047824 */ /* 0x000fe200078e0204 */
[----:B0-----:R-:W-:-:S04]  /*05f0*/  R2UR UR4, R6 ;  /* 0x00000000060472ca */ /* 0x001fc800000e0000 */
[----:B------:R-:W-:-:S04]  /*0600*/  SHF.R.S32.HI R5, RZ, 0x1f, R4 ;  /* 0x0000001fff057819 */ /* 0x000fc80000011404 */
[----:B------:R-:W-:Y:S02]  /*0610*/  LEA.HI R5, R5, R4, RZ, 0x2 ;  /* 0x0000000405057211 */ /* 0x000fe400078f10ff */
[----:B-1----:R-:W-:-:S03]  /*0620*/  R2UR UR12, R0 ;  /* 0x00000000000c72ca */ /* 0x002fc600000e0000 */
[----:B------:R-:W-:Y:S01]  /*0630*/  UIADD3 UR4, -UR4, URZ, URZ ;  /* 0x0000003f04047290 */ /* 0x000fe2000fffe13f */
[----:B------:R-:W-:Y:S01]  /*0640*/  LOP3.LUT R5, R5, 0xfffffffc, RZ, 0xc0, !PT ;  /* 0xfffffffc05057812 */ /* 0x000fe200078ec0ff */
[----:B------:R-:W0:Y:S02]  /*0650*/  LDC R0, c[0x0][0x140] ;  /* 0x00005000ff007b82 */ /* 0x000e240000000800 */
[----:B------:R-:W-:Y:S02]  /*0660*/  UIMAD UR8, UR8, UR4, UR13 ;  /* 0x00000004080872a4 */ /* 0x000fe4000f8e020d */
[----:B------:R-:W-:Y:S01]  /*0670*/  IMAD.IADD R5, R4, 0x1, -R5 ;  /* 0x0000000104057824 */ /* 0x000fe200078e0a05 */
[----:B------:R-:W-:Y:S01]  /*0680*/  UMOV UR4, 0x20 ;  /* 0x0000002000047882 */ /* 0x000fe20000000000 */
[----:B-----5:R-:W-:Y:S02]  /*0690*/  @!UP0 ULEA UR6, UR7, UR6, 0x18 ;  /* 0x0000000607068291 */ /* 0x020fe4000f8ec03f */
[----:B------:R-:W-:-:S04]  /*06a0*/  @!UP0 UIADD3 UR4, -UR4, 0x100000, URZ ;  /* 0x0010000004048890 */ /* 0x000fc8000fffe13f */
[----:B------:R-:W-:Y:S02]  /*06b0*/  @!UP0 USHF.L.U32 UR5, UR4, 0xb, URZ ;  /* 0x0000000b04058899 */ /* 0x000fe4000800063f */
[----:B------:R-:W-:Y:S01]  /*06c0*/  @!UP0 USHF.L.U32 UR4, UR4, 0x1, URZ ;  /* 0x0000000104048899 */ /* 0x000fe2000800063f */
[----:B------:R-:W-:Y:S01]  /*06d0*/  ISETP.NE.AND P3, PT, R5, UR8, PT ;  /* 0x0000000805007c0c */ /* 0x000fe2000bf65270 */
[C---:B------:R-:W-:Y:S01]  /*06e0*/  IMAD.SHL.U32 R5, R4.reuse, 0x4, RZ ;  /* 0x0000000404057824 */ /* 0x040fe200078e00ff */
[----:B------:R-:W-:Y:S01]  /*06f0*/  VOTEU.ALL UP0, P0 ;  /* 0x00000000003f7886 */ /* 0x000fe20000000000 */
[----:B------:R-:W-:Y:S01]  /*0700*/  UIADD3 UR12, -UR12, URZ, URZ ;  /* 0x0000003f0c0c7290 */ /* 0x000fe2000fffe13f */
[----:B------:R-:W-:Y:S02]  /*0710*/  LOP3.LUT P0, RZ, R3, 0x7, RZ, 0xc0, !PT ;  /* 0x0000000703ff7812 */ /* 0x000fe4000780c0ff */
[----:B------:R-:W-:-:S04]  /*0720*/  LOP3.LUT R152, R4, 0xc, R5, 0x78, !PT ;  /* 0x0000000c04987812 */ /* 0x000fc800078e7805 */
[----:B------:R-:W-:Y:S01]  /*0730*/  ISETP.LT.U32.AND P0, PT, R152, 0x4, !P0 ;  /* 0x000000049800780c */ /* 0x000fe20004701070 */
[----:B------:R-:W1:Y:S02]  /*0740*/  FENCE.VIEW.ASYNC.S ;  /* 0x00000000000073c6 */ /* 0x000e640000000000 */
[----:B-1----:R-:W1:Y:S01]  /*0750*/  @!UP0 SYNCS.EXCH.64 URZ, [UR6+0x40], UR4 ;  /* 0x00004004063f85b2 */ /* 0x002e620008000100 */
[----:B------:R-:W-:Y:S02]  /*0760*/  @P3 SHF.R.S32.HI R5, RZ, 0x1f, R152 ;  /* 0x0000001fff053819 */ /* 0x000fe40000011498 */
[----:B0-----:R-:W-:Y:S02]  /*0770*/  ISETP.EQ.U32.AND P2, PT, R0, 0x1, PT ;  /* 0x000000010000780c */ /* 0x001fe40003f42070 */
[----:B------:R-:W-:Y:S02]  /*0780*/  @P3 LEA.HI R5, R5, R152, RZ, 0x2 ;  /* 0x0000009805053211 */ /* 0x000fe400078f10ff */
[----:B------:R-:W-:-:S02]  /*0790*/  SEL R0, RZ, 0x1, !P0 ;  /* 0x00000001ff007807 */ /* 0x000fc40004000000 */
[----:B------:R-:W-:Y:S01]  /*07a0*/  @P3 SHF.R.S32.HI R5, RZ, 0x2, R5 ;  /* 0x00000002ff053819 */ /* 0x000fe20000011405 */
[----:B------:R0:W1:Y:S01]  /*07b0*/  @!UP1 SYNCS.EXCH.64 URZ, [UR6+0x48], UR4 ;  /* 0x00004804063f95b2 */ /* 0x0000620008000100 */
[----:B------:R-:W-:Y:S01]  /*07c0*/  NOP ;  /* 0x0000000000007918 */ /* 0x000fe20000000000 */
[----:B0-----:R-:W-:-:S06]  /*07d0*/  UIMAD UR4, UR11, UR12, UR10 ;  /* 0x0000000c0b0472a4 */ /* 0x001fcc000f8e020a */
[----:B------:R-:W-:-:S04]  /*07e0*/  @P3 ISETP.NE.AND P4, PT, R5, UR4, PT ;  /* 0x0000000405003c0c */ /* 0x000fc8000bf85270 */
[----:B------:R-:W-:-:S04]  /*07f0*/  @P3 SEL R17, RZ, 0x1, P4 ;  /* 0x00000001ff113807 */ /* 0x000fc80002000000 */
[----:B------:R-:W-:Y:S01]  /*0800*/  LOP3.LUT R17, R17, R0, RZ, 0xc0, !PT ;  /* 0x0000000011117212 */ /* 0x000fe200078ec0ff */
[----:B------:R-:W-:Y:S06]  /*0810*/  @!P2 BRA `(.L_x_3) ;  /* 0x000000000008a947 */ /* 0x000fec0003800000 */
[----:B-1234-:R-:W-:Y:S01]  /*0820*/  UCGABAR_ARV ;  /* 0x00000000000079c7 */ /* 0x01efe20008000000 */
[----:B------:R-:W-:Y:S05]  /*0830*/  BRA `(.L_x_4) ;  /* 0x0000000000047947 */ /* 0x000fea0003800000 */
.L_x_3:
[----:B-1234-:R-:W-:Y:S01]  /*0840*/  NOP ;  /* 0x0000000000007918 */ /* 0x01efe20000000000 */
.L_x_4:
[----:B------:R-:W-:Y:S01]  /*0850*/  ULDC UR4, c[0x0][0x65c] ;  /* 0x0001970000047ab9 */ /* 0x000fe20000000800 */
[----:B------:R-:W-:Y:S01]  /*0860*/  UMOV UR5, URZ ;  /* 0x0000003f00057c82 */ /* 0x000fe20008000000 */
[----:B------:R-:W-:-:S03]  /*0870*/  UISETP.NE.AND UP0, UPT, UR4, 0x1, UPT ;  /* 0x000000010400788c */ /* 0x000fc6000bf05270 */
[----:B------:R-:W-:Y:S01]  /*0880*/  UMOV UR4, UR13 ;  /* 0x0000000d00047c82 */ /* 0x000fe20008000000 */
[----:B------:R-:W-:Y:S02]  /*0890*/  UP2UR UR45, UPR, URZ, 0x1 ;  /* 0x000000013f2d7883 */ /* 0x000fe40008000000 */
[----:B------:R-:W-:Y:S02]  /*08a0*/  PLOP3.LUT P0, PT, PT, PT, UP0, 0x80, 0x0 ;  /* 0x000000000000781c */ /* 0x000fe40003f0f008 */
[----:B------:R-:W-:Y:S02]  /*08b0*/  PLOP3.LUT P3, PT, PT, PT, UP0, 0x80, 0x0 ;  /* 0x000000000000781c */ /* 0x000fe40003f6f008 */
[----:B------:R-:W-:Y:S01]  /*08c0*/  PLOP3.LUT P5, PT, PT, PT, UP0, 0x80, 0x0 ;  /* 0x000000000000781c */ /* 0x000fe20003faf008 */
[----:B------:R-:W-:Y:S01]  /*08d0*/  @UP0 ULDC UR14, c[0x0][0x10] ;  /* 0x00000400000e0ab9 */ /* 0x000fe20000000800 */
[----:B------:R-:W-:Y:S01]  /*08e0*/  @UP0 UMOV UR6, UR10 ;  /* 0x0000000a00060c82 */ /* 0x000fe20008000000 */
[----:B------:R-:W-:Y:S01]  /*08f0*/  @UP0 UMOV UR7, URZ ;  /* 0x0000003f00070c82 */ /* 0x000fe20008000000 */
[----:B------:R-:W-:Y:S01]  /*0900*/  PLOP3.LUT P4, PT, PT, PT, UP0, 0x80, 0x0 ;  /* 0x000000000000781c */ /* 0x000fe20003f8f008 */
[----:B------:R-:W-:-:S03]  /*0910*/  @UP0 UIMAD.WIDE.U32 UR14, UR13, UR14, UR6 ;  /* 0x0000000e0d0e02a5 */ /* 0x000fc6000f8e0006 */
[----:B------:R-:W-:Y:S01]  /*0920*/  @!UP0 ULDC UR7, c[0x0][0xc] ;  /* 0x0000030000078ab9 */ /* 0x000fe20000000800 */
[----:B------:R-:W-:Y:S01]  /*0930*/  @UP0 UMOV UR6, URZ ;  /* 0x0000003f00060c82 */ /* 0x000fe20008000000 */
[----:B------:R-:W-:Y:S01]  /*0940*/  @!UP0 UIMAD.WIDE.U32 UR4, UR10, UR7, UR4 ;  /* 0x000000070a0482a5 */ /* 0x000fe2000f8e0004 */
[----:B------:R-:W-:Y:S01]  /*0950*/  IMAD.U32 R2, RZ, RZ, UR14 ;  /* 0x0000000eff027e24 */ /* 0x000fe2000f8e00ff */
[----:B------:R-:W-:Y:S02]  /*0960*/  @UP0 UIADD3 UR6, UR15, UR6, URZ ;  /* 0x000000060f060290 */ /* 0x000fe4000fffe03f */
[----:B------:R-:W-:Y:S02]  /*0970*/  IMAD.U32 R3, RZ, RZ, UR15 ;  /* 0x0000000fff037e24 */ /* 0x000fe4000f8e00ff */
[----:B------:R-:W-:Y:S01]  /*0980*/  @P0 IMAD.MOV.U32 R7, RZ, RZ, R2 ;  /* 0x000000ffff070224 */ /* 0x000fe200078e0002 */
[----:B------:R-:W-:Y:S01]  /*0990*/  MOV R5, UR5 ;  /* 0x0000000500057c02 */ /* 0x000fe20008000f00 */
[----:B------:R-:W-:Y:S01]  /*09a0*/  IMAD.U32 R2, RZ, RZ, UR4 ;  /* 0x00000004ff027e24 */ /* 0x000fe2000f8e00ff */
[----:B------:R-:W-:Y:S01]  /*09b0*/  @P3 MOV R6, UR6 ;  /* 0x0000000600063c02 */ /* 0x000fe20008000f00 */
[----:B------:R-:W-:-:S02]  /*09c0*/  IMAD.U32 R3, RZ, RZ, UR5 ;  /* 0x00000005ff037e24 */ /* 0x000fc4000f8e00ff */
[----:B------:R-:W-:Y:S02]  /*09d0*/  @!P5 IMAD.MOV.U32 R6, RZ, RZ, R5 ;  /* 0x000000ffff06d224 */ /* 0x000fe400078e0005 */
[----:B------:R-:W-:Y:S02]  /*09e0*/  @!P4 IMAD.MOV.U32 R7, RZ, RZ, R2 ;  /* 0x000000ffff07c224 */ /* 0x000fe400078e0002 */
[----:B------:R-:W-:Y:S01]  /*09f0*/  IMAD.U32 R4, RZ, RZ, UR4 ;  /* 0x00000004ff047e24 */ /* 0x000fe2000f8e00ff */
[----:B------:R0:W-:Y:S04]  /*0a00*/  STL [R1+0x200], R6 ;  /* 0x0002000601007387 */ /* 0x0001e80000100800 */
[----:B------:R0:W-:Y:S01]  /*0a10*/  STL [R1+0x204], R7 ;  /* 0x0002040701007387 */ /* 0x0001e20000100800 */
[----:B------:R-:W-:Y:S05]  /*0a20*/  @!P2 BRA `(.L_x_5) ;  /* 0x00000000000ca947 */ /* 0x000fea0003800000 */
[----:B------:R-:W-:Y:S01]  /*0a30*/  UCGABAR_WAIT ;  /* 0x0000000000007dc7 */ /* 0x000fe20008000000 */
[----:B------:R-:W-:Y:S01]  /*0a40*/  CCTL.IVALL ;  /* 0x00000000ff00798f */ /* 0x000fe20002000000 */
[----:B------:R-:W-:Y:S05]  /*0a50*/  BRA `(.L_x_6) ;  /* 0x0000000000047947 */ /* 0x000fea0003800000 */
.L_x_5:
[----:B------:R-:W-:Y:S06]  /*0a60*/  BAR.SYNC.DEFER_BLOCKING 0x0 ;  /* 0x0000000000007b1d */ /* 0x000fec0000010000 */
.L_x_6:
[----:B------:R-:W-:Y:S05]  /*0a70*/  @!P1 BRA `(.L_x_7) ;  /* 0x0000019800189947 */ /* 0x000fea0003800000 */
[----:B------:R-:W-:-:S06]  /*0a80*/  UISETP.GT.U32.AND UP0, UPT, UR16, 0x1, UPT ;  /* 0x000000011000788c */ /* 0x000fcc000bf04070 */
[----:B------:R-:W-:-:S13]  /*0a90*/  PLOP3.LUT P0, PT, PT, PT, UP0, 0x80, 0x0 ;  /* 0x000000000000781c */ /* 0x000fda0003f0f008 */
[----:B------:R-:W-:Y:S05]  /*0aa0*/  @P0 EXIT ;  /* 0x000000000000094d */ /* 0x000fea0003800000 */
[----:B------:R-:W-:Y:S01]  /*0ab0*/  ULDC.64 UR4, c[0x0][0x650] ;  /* 0x0001940000047ab9 */ /* 0x000fe20000000a00 */
[----:B------:R-:W-:Y:S01]  /*0ac0*/  UMOV UR41, 0xffffffff ;  /* 0xffffffff00297882 */ /* 0x000fe20000000000 */
[----:B------:R-:W-:Y:S01]  /*0ad0*/  ISETP.GE.U32.AND P0, PT, R7, UR4, PT ;  /* 0x0000000407007c0c */ /* 0x000fe2000bf06070 */
[----:B------:R-:W-:Y:S01]  /*0ae0*/  UMOV UR42, 0xffffffff ;  /* 0xffffffff002a7882 */ /* 0x000fe20000000000 */
[----:B------:R-:W-:Y:S01]  /*0af0*/  UMOV UR43, 0xffffffff ;  /* 0xffffffff002b7882 */ /* 0x000fe20000000000 */
[----:B------:R-:W-:Y:S02]  /*0b00*/  PRMT R0, RZ, 0x7610, R0 ;  /* 0x00007610ff007816 */ /* 0x000fe40000000000 */
[----:B------:R-:W-:-:S13]  /*0b10*/  ISETP.GE.U32.AND.EX P0, PT, R6, UR5, PT, P0 ;  /* 0x0000000506007c0c */ /* 0x000fda000bf06100 */
[----:B------:R-:W-:Y:S05]  /*0b20*/  @P0 BRA `(.L_x_8) ;  /* 0x0000000400480947 */ /* 0x000fea0003800000 */
[----:B------:R-:W-:Y:S01]  /*0b30*/  ULDC.64 UR16, c[0x0][0x628] ;  /* 0x00018a0000107ab9 */ /* 0x000fe20000000a00 */
[C---:B------:R-:W-:Y:S01]  /*0b40*/  R2UR UR19, R7.reuse ;  /* 0x00000000071372ca */ /* 0x040fe200000e0000 */
[----:B------:R-:W-:Y:S01]  /*0b50*/  ULDC UR18, c[0x0][0x630] ;  /* 0x00018c0000127ab9 */ /* 0x000fe20000000800 */
[----:B------:R-:W-:Y:S02]  /*0b60*/  ISETP.NE.U32.AND P0, PT, RZ, UR16, PT ;  /* 0x00000010ff007c0c */ /* 0x000fe4000bf05070 */
[----:B------:R-:W-:Y:S02]  /*0b70*/  R2UR UR4, R7 ;  /* 0x00000000070472ca */ /* 0x000fe400000e0000 */
[----:B------:R-:W-:Y:S02]  /*0b80*/  ISETP.NE.AND.EX P0, PT, RZ, UR17, PT, P0 ;  /* 0x00000011ff007c0c */ /* 0x000fe4000bf05300 */
[----:B------:R-:W-:-:S11]  /*0b90*/  R2UR UR5, R6 ;  /* 0x00000000060572ca */ /* 0x000fd600000e0000 */
[----:B------:R-:W-:Y:S05]  /*0ba0*/  @!P0 BRA `(.L_x_9) ;  /* 0x0000000000308947 */ /* 0x000fea0003800000 */
[----:B------:R-:W-:Y:S01]  /*0bb0*/  R2UR UR4, R7 ;  /* 0x00000000070472ca */ /* 0x000fe200000e0000 */
[----:B------:R-:W-:Y:S01]  /*0bc0*/  ULDC UR9, c[0x0][0x634] ;  /* 0x00018d0000097ab9 */ /* 0x000fe20000000800 */
[----:B------:R-:W-:-:S11]  /*0bd0*/  R2UR UR13, R6 ;  /* 0x00000000060d72ca */ /* 0x000fd600000e0000 */
[----:B------:R-:W-:-:S04]  /*0be0*/  UIADD3 UR9, UP0, UR4, UR9, URZ ;  /* 0x0000000904097290 */ /* 0x000fc8000ff1e03f */
[----:B------:R-:W-:-:S04]  /*0bf0*/  UIADD3.X UR13, URZ, UR13, URZ, UP0, !UPT ;  /* 0x0000000d3f0d7290 */ /* 0x000fc800087fe43f */
[----:B------:R-:W-:-:S04]  /*0c00*/  UIMAD.WIDE.U32 UR4, UR13, UR16, URZ ;  /* 0x000000100d0472a5 */ /* 0x000fc8000f8e003f */
[----:B------:R-:W-:Y:S02]  /*0c10*/  UIMAD.WIDE.U32 UR6, UP0, UR9, UR17, UR4 ;  /* 0x00000011090672a5 */ /* 0x000fe4000f800004 */
[----:B------:R-:W-:Y:S02]  /*0c20*/  UIMAD.WIDE.U32 UR4, UR9, UR16, URZ ;  /* 0x00000010090472a5 */ /* 0x000fe4000f8e003f */
[----:B------:R-:W-:Y:S02]  /*0c30*/  UIADD3.X UR15, URZ, URZ, URZ, UP0, !UPT ;  /* 0x0000003f3f0f7290 */ /* 0x000fe400087fe43f */
[----:B------:R-:W-:Y:S01]  /*0c40*/  UIADD3 URZ, UP0, UR5, UR6, URZ ;  /* 0x00000006053f7290 */ /* 0x000fe2000ff1e03f */
[----:B------:R-:W-:-:S03]  /*0c50*/  UMOV UR14, UR7 ;  /* 0x00000007000e7c82 */ /* 0x000fc60008000000 */
[----:B------:R-:W-:-:S12]  /*0c60*/  UIMAD.WIDE.U32.X UR4, UR13, UR17, UR14, UP0 ;  /* 0x000000110d0472a5 */ /* 0x000fd800080e040e */
.L_x_9:
[----:B------:R-:W-:Y:S01]  /*0c70*/  USHF.R.U64 UR43, UR4, UR18, UR5 ;  /* 0x00000012042b7299 */ /* 0x000fe20008001205 */
[----:B------:R-:W-:Y:S01]  /*0c80*/  R2UR UR7, R6 ;  /* 0x00000000060772ca */ /* 0x000fe200000e0000 */
[----:B------:R-:W-:Y:S02]  /*0c90*/  USHF.R.U32.HI UR4, URZ, UR18, UR5 ;  /* 0x000000123f047299 */ /* 0x000fe40008011605 */
[----:B------:R-:W-:Y:S01]  /*0ca0*/  UIADD3 UR5, UP0, URZ, -UR43, URZ ;  /* 0x8000002b3f057290 */ /* 0x000fe2000ff1e03f */
[----:B------:R-:W-:Y:S01]  /*0cb0*/  ULDC.64 UR14, c[0x0][0x620] ;  /* 0x00018800000e7ab9 */ /* 0x000fe20000000a00 */
[----:B------:R-:W-:Y:S02]  /*0cc0*/  UMOV UR6, UR19 ;  /* 0x0000001300067c82 */ /* 0x000fe40008000000 */
[----:B------:R-:W-:Y:S01]  /*0cd0*/  UIADD3.X UR4, URZ, ~UR4, URZ, UP0, !UPT ;  /* 0x800000043f047290 */ /* 0x000fe200087fe43f */
[----:B------:R-:W-:Y:S01]  /*0ce0*/  ULDC UR9, c[0x0][0x618] ;  /* 0x0001860000097ab9 */ /* 0x000fe20000000800 */
[----:B------:R-:W-:-:S02]  /*0cf0*/  UIMAD UR12, UR11, UR12, UR10 ;  /* 0x0000000c0b0c72a4 */ /* 0x000fc4000f8e020a */
[----:B------:R-:W-:Y:S02]  /*0d00*/  UIMAD UR4, UR4, UR14, URZ ;  /* 0x0000000e040472a4 */ /* 0x000fe4000f8e023f */
[----:B------:R-:W-:Y:S02]  /*0d10*/  UIMAD.WIDE.U32 UR6, UR5, UR14, UR6 ;  /* 0x0000000e050672a5 */ /* 0x000fe4000f8e0006 */
[----:B------:R-:W-:Y:S01]  /*0d20*/  UIMAD UR4, UR5, UR15, UR4 ;  /* 0x0000000f050472a4 */ /* 0x000fe2000f8e0204 */
[----:B------:R-:W-:Y:S01]  /*0d30*/  ULDC UR10, c[0x0][0x608] ;  /* 0x00018200000a7ab9 */ /* 0x000fe20000000800 */
[----:B------:R-:W-:Y:S02]  /*0d40*/  ULDC UR18, c[0x0][0x658] ;  /* 0x0001960000127ab9 */ /* 0x000fe40000000800 */
[----:B------:R-:W-:Y:S01]  /*0d50*/  UIADD3 UR7, UR7, UR4, URZ ;  /* 0x0000000407077290 */ /* 0x000fe2000fffe03f */
[----:B------:R-:W-:Y:S02]  /*0d60*/  UMOV UR11, 0xffffffff ;  /* 0xffffffff000b7882 */ /* 0x000fe40000000000 */
[----:B------:R-:W-:Y:S01]  /*0d70*/  ULDC.64 UR4, c[0x0][0x640] ;  /* 0x0001900000047ab9 */ /* 0x000fe20000000a00 */
[----:B------:R-:W-:Y:S01]  /*0d80*/  USHF.R.U64 UR16, UR6, UR9, UR7 ;  /* 0x0000000906107299 */ /* 0x000fe20008001207 */
[----:B------:R-:W-:Y:S01]  /*0d90*/  ISETP.NE.U32.AND P0, PT, RZ, UR4, PT ;  /* 0x00000004ff007c0c */ /* 0x000fe2000bf05070 */
[----:B------:R-:W-:-:S02]  /*0da0*/  USHF.R.U32.HI UR7, URZ, UR9, UR7 ;  /* 0x000000093f077299 */ /* 0x000fc40008011607 */
[----:B------:R-:W-:Y:S01]  /*0db0*/  USHF.L.U32 UR6, UR11, UR18, URZ ;  /* 0x000000120b067299 */ /* 0x000fe2000800063f */
[----:B------:R-:W-:Y:S01]  /*0dc0*/  ISETP.NE.AND.EX P0, PT, RZ, UR5, PT, P0 ;  /* 0x00000005ff007c0c */ /* 0x000fe2000bf05300 */
[----:B------:R-:W-:Y:S02]  /*0dd0*/  USHF.R.U64 UR22, UR16, UR10, UR7 ;  /* 0x0000000a10167299 */ /* 0x000fe40008001207 */
[----:B------:R-:W-:Y:S02]  /*0de0*/  USHF.R.U32.HI UR7, URZ, UR10, UR7 ;  /* 0x0000000a3f077299 */ /* 0x000fe40008011607 */
[----:B------:R-:W-:Y:S02]  /*0df0*/  UISETP.NE.AND UP1, UPT, UR45, URZ, UPT ;  /* 0x0000003f2d00728c */ /* 0x000fe4000bf25270 */
[----:B------:R-:W-:Y:S01]  /*0e00*/  USHF.R.U64 UR23, UR22, UR18, UR7 ;  /* 0x0000001216177299 */ /* 0x000fe20008001207 */
[----:B------:R-:W-:Y:S01]  /*0e10*/  ULDC UR17, c[0x0][0x600] ;  /* 0x0001800000117ab9 */ /* 0x000fe20000000800 */
[----:B------:R-:W-:-:S02]  /*0e20*/  ULOP3.LUT UR13, URZ, UR6, URZ, 0x33, !UPT ;  /* 0x000000063f0d7292 */ /* 0x000fc4000f8e333f */
[----:B------:R-:W-:Y:S02]  /*0e30*/  UIADD3 UR15, UR17, -0x1, URZ ;  /* 0xffffffff110f7890 */ /* 0x000fe4000fffe03f */
[----:B------:R-:W-:Y:S02]  /*0e40*/  USEL UR12, UR8, UR12, !UP1 ;  /* 0x0000000c080c7287 */ /* 0x000fe4000c800000 */
[----:B------:R-:W-:Y:S01]  /*0e50*/  USHF.R.U32.HI UR7, URZ, UR18, UR7 ;  /* 0x000000123f077299 */ /* 0x000fe20008011607 */
[----:B------:R-:W-:Y:S01]  /*0e60*/  ULDC UR19, c[0x0][0x648] ;  /* 0x0001920000137ab9 */ /* 0x000fe20000000800 */
[----:B------:R-:W-:Y:S01]  /*0e70*/  ULDC UR20, c[0x0][0x638] ;  /* 0x00018e0000147ab9 */ /* 0x000fe20000000800 */
[----:B------:R-:W-:Y:S01]  /*0e80*/  UMOV UR21, 0x1 ;  /* 0x0000000100157882 */ /* 0x000fe20000000000 */
[----:B------:R-:W-:Y:S01]  /*0e90*/  UMOV UR6, UR23 ;  /* 0x0000001700067c82 */ /* 0x000fe20008000000 */
[----:B------:R-:W-:Y:S07]  /*0ea0*/  @!P0 BRA `(.L_x_10) ;  /* 0x0000000000308947 */ /* 0x000fee0003800000 */
[----:B------:R-:W-:Y:S02]  /*0eb0*/  ULDC UR10, c[0x0][0x64c] ;  /* 0x00019300000a7ab9 */ /* 0x000fe40000000800 */
        /* <DEDUP_REMOVED lines=8> */
[----:B------:R-:W-:-:S07]  /*0f40*/  UIMAD.WIDE.U32.X UR4, UR14, UR5, UR10, UP0 ;  /* 0x000000050e0472a5 */ /* 0x000fce00080e040a */
[----:B------:R-:W-:Y:S01]  /*0f50*/  UMOV UR6, UR4 ;  /* 0x0000000400067c82 */ /* 0x000fe20008000000 */
[----:B------:R-:W-:-:S05]  /*0f60*/  UMOV UR7, UR5 ;  /* 0x0000000500077c82 */ /* 0x000fca0008000000 */
.L_x_10:
[----:B------:R-:W-:Y:S01]  /*0f70*/  USHF.R.U64 UR5, UR6, UR19, UR7 ;  /* 0x0000001306057299 */ /* 0x000fe20008001207 */
[----:B------:R-:W-:Y:S01]  /*0f80*/  IMAD.MOV.U32 R0, RZ, RZ, 0x1 ;  /* 0x00000001ff007424 */ /* 0x000fe200078e00ff */
[----:B------:R-:W-:Y:S02]  /*0f90*/  USHF.L.U32 UR4, UR21, UR18, URZ ;  /* 0x0000001215047299 */ /* 0x000fe4000800063f */
[----:B------:R-:W-:Y:S02]  /*0fa0*/  ULOP3.LUT UR13, UR22, UR13, URZ, 0xc0, !UPT ;  /* 0x0000000d160d7292 */ /* 0x000fe4000f8ec03f */
[----:B------:R-:W-:Y:S02]  /*0fb0*/  UIADD3 UR6, -UR5, URZ, URZ ;  /* 0x0000003f05067290 */ /* 0x000fe4000fffe13f */
[----:B------:R-:W-:Y:S02]  /*0fc0*/  UIMAD UR13, UR4, UR5, UR13 ;  /* 0x00000005040d72a4 */ /* 0x000fe4000f8e020d */
[----:B------:R-:W-:-:S02]  /*0fd0*/  ULOP3.LUT UR15, UR16, UR15, URZ, 0xc0, !UPT ;  /* 0x0000000f100f7292 */ /* 0x000fc4000f8ec03f */
[----:B------:R-:W-:Y:S01]  /*0fe0*/  UIMAD UR4, UR6, UR20, UR23 ;  /* 0x00000014060472a4 */ /* 0x000fe2000f8e0217 */
[----:B------:R-:W-:Y:S01]  /*0ff0*/  ULDC UR5, c[0x0][0x610] ;  /* 0x0001840000057ab9 */ /* 0x000fe20000000800 */
[----:B------:R-:W-:Y:S02]  /*1000*/  UISETP.NE.AND UP0, UPT, UR45, URZ, UPT ;  /* 0x0000003f2d00728c */ /* 0x000fe4000bf05270 */
[----:B------:R-:W-:Y:S02]  /*1010*/  UIMAD UR12, UR13, UR5, UR12 ;  /* 0x000000050d0c72a4 */ /* 0x000fe4000f8e020c */
[----:B------:R-:W-:-:S04]  /*1020*/  UIMAD UR4, UR4, UR17, UR15 ;  /* 0x00000011040472a4 */ /* 0x000fc8000f8e020f */
[----:B------:R-:W-:Y:S02]  /*1030*/  USEL UR42, UR4, UR12, !UP0 ;  /* 0x0000000c042a7287 */ /* 0x000fe4000c000000 */
[----:B------:R-:W-:-:S12]  /*1040*/  USEL UR41, UR12, UR4, !UP0 ;  /* 0x000000040c297287 */ /* 0x000fd8000c000000 */
.L_x_8:
[----:B------:R-:W-:-:S08]  /*1050*/  NOP ;  /* 0x0000000000007918 */ /* 0x000fd00000000000 */
[----:B------:R-:W1:Y:S02]  /*1060*/  USETMAXREG.TRY_ALLOC.CTAPOOL UP0, 0xf0 ;  /* 0x000000f0000079c8 */ /* 0x000e640008000600 */
[----:B-1----:R-:W-:-:S13]  /*1070*/  PLOP3.LUT P0, PT, PT, PT, UP0, 0x80, 0x0 ;  /* 0x000000000000781c */ /* 0x002fda0003f0f008 */
[----:B------:R-:W-:Y:S05]  /*1080*/  @!P0 BRA `(.L_x_8) ;  /* 0xfffffffc00f08947 */ /* 0x000fea000383ffff */
[----:B------:R-:W-:Y:S01]  /*1090*/  ULDC.64 UR4, c[0x0][0x598] ;  /* 0x0001660000047ab9 */ /* 0x000fe20000000a00 */
[----:B------:R-:W-:Y:S01]  /*10a0*/  ULDC.64 UR36, c[0x0][0x208] ;  /* 0x0000820000247ab9 */ /* 0x000fe20000000a00 */
[----:B------:R-:W-:-:S04]  /*10b0*/  ISETP.NE.U32.AND P0, PT, RZ, UR4, PT ;  /* 0x00000004ff007c0c */ /* 0x000fc8000bf05070 */
[----:B------:R-:W-:-:S13]  /*10c0*/  ISETP.NE.AND.EX P0, PT, RZ, UR5, PT, P0 ;  /* 0x00000005ff007c0c */ /* 0x000fda000bf05300 */
[----:B------:R-:W-:Y:S05]  /*10d0*/  @!P0 BRA `(.L_x_11) ;  /* 0x00000000001c8947 */ /* 0x000fea0003800000 */
[----:B------:R-:W1:Y:S02]  /*10e0*/  LDC.64 R2, c[0x0][0x598] ;  /* 0x00016600ff027b82 */ /* 0x000e640000000a00 */
[----:B-1----:R-:W2:Y:S02]  /*10f0*/  LDG.E.64 R2, desc[UR36][R2.64] ;  /* 0x0000002402027981 */ /* 0x002ea4000c1e1b00 */
[----:B--2---:R-:W-:-:S04]  /*1100*/  ISETP.NE.U32.AND P0, PT, R2, RZ, PT ;  /* 0x000000ff0200720c */ /* 0x004fc80003f05070 */
[----:B------:R-:W-:-:S13]  /*1110*/  ISETP.NE.AND.EX P0, PT, R3, RZ, PT, P0 ;  /* 0x000000ff0300720c */ /* 0x000fda0003f05300 */
[----:B------:R-:W-:Y:S05]  /*1120*/  @!P0 BRA `(.L_x_11) ;  /* 0x0000000000088947 */ /* 0x000fea0003800000 */
[----:B------:R1:W5:Y:S01]  /*1130*/  LD.E R2, desc[UR36][R2.64] ;  /* 0x0000002402027980 */ /* 0x000362000c101900 */
[----:B------:R-:W-:Y:S05]  /*1140*/  BRA `(.L_x_12) ;  /* 0x0000000000247947 */ /* 0x000fea0003800000 */
.L_x_11:
[----:B------:R-:W-:Y:S02]  /*1150*/  ULDC.64 UR4, c[0x0][0x588] ;  /* 0x0001620000047ab9 */ /* 0x000fe40000000a00 */
[----:B------:R-:W-:-:S04]  /*1160*/  ISETP.NE.U32.AND P0, PT, RZ, UR4, PT ;  /* 0x00000004ff007c0c */ /* 0x000fc8000bf05070 */
[----:B------:R-:W-:-:S13]  /*1170*/  ISETP.NE.AND.EX P0, PT, RZ, UR5, PT, P0 ;  /* 0x00000005ff007c0c */ /* 0x000fda000bf05300 */
[----:B------:R-:W-:Y:S05]  /*1180*/  @!P0 BRA `(.L_x_13) ;  /* 0x00000000000c8947 */ /* 0x000fea0003800000 */
[----:B------:R-:W1:Y:S02]  /*1190*/  LDC.64 R2, c[0x0][0x588] ;  /* 0x00016200ff027b82 */ /* 0x000e640000000a00 */
[----:B-1----:R2:W5:Y:S01]  /*11a0*/  LDG.E R2, desc[UR36][R2.64] ;  /* 0x0000002402027981 */ /* 0x002562000c1e1900 */
[----:B------:R-:W-:Y:S05]  /*11b0*/  BRA `(.L_x_12) ;  /* 0x0000000000087947 */ /* 0x000fea0003800000 */
.L_x_13:
[----:B------:R-:W-:Y:S02]  /*11c0*/  ULDC UR4, c[0x0][0x580] ;  /* 0x0001600000047ab9 */ /* 0x000fe40000000800 */
[----:B------:R-:W-:-:S07]  /*11d0*/  MOV R2, UR4 ;  /* 0x0000000400027c02 */ /* 0x000fce0008000f00 */
.L_x_12:
[----:B------:R-:W-:Y:S02]  /*11e0*/  ULDC.64 UR4, c[0x0][0x5a0] ;  /* 0x0001680000047ab9 */ /* 0x000fe40000000a00 */
[----:B------:R-:W-:-:S04]  /*11f0*/  ISETP.NE.U32.AND P0, PT, RZ, UR4, PT ;  /* 0x00000004ff007c0c */ /* 0x000fc8000bf05070 */
[----:B------:R-:W-:-:S13]  /*1200*/  ISETP.NE.AND.EX P0, PT, RZ, UR5, PT, P0 ;  /* 0x00000005ff007c0c */ /* 0x000fda000bf05300 */
[----:B------:R-:W-:Y:S05]  /*1210*/  @!P0 BRA `(.L_x_14) ;  /* 0x00000000001c8947 */ /* 0x000fea0003800000 */
[----:B------:R-:W3:Y:S02]  /*1220*/  LDC.64 R4, c[0x0][0x5a0] ;  /* 0x00016800ff047b82 */ /* 0x000ee40000000a00 */
[----:B---3--:R-:W3:Y:S02]  /*1230*/  LDG.E.64 R4, desc[UR36][R4.64] ;  /* 0x0000002404047981 */ /* 0x008ee4000c1e1b00 */
[----:B---3--:R-:W-:-:S04]  /*1240*/  ISETP.NE.U32.AND P0, PT, R4, RZ, PT ;  /* 0x000000ff0400720c */ /* 0x008fc80003f05070 */
[----:B------:R-:W-:-:S13]  /*1250*/  ISETP.NE.AND.EX P0, PT, R5, RZ, PT, P0 ;  /* 0x000000ff0500720c */ /* 0x000fda0003f05300 */
[----:B------:R-:W-:Y:S05]  /*1260*/  @!P0 BRA `(.L_x_14) ;  /* 0x0000000000088947 */ /* 0x000fea0003800000 */
[----:B------:R3:W5:Y:S01]  /*1270*/  LD.E R16, desc[UR36][R4.64] ;  /* 0x0000002404107980 */ /* 0x000762000c101900 */
[----:B------:R-:W-:Y:S05]  /*1280*/  BRA `(.L_x_15) ;  /* 0x0000000000247947 */ /* 0x000fea0003800000 */
.L_x_14:
[----:B------:R-:W-:Y:S02]  /*1290*/  ULDC.64 UR4, c[0x0][0x590] ;  /* 0x0001640000047ab9 */ /* 0x000fe40000000a00 */
[----:B------:R-:W-:-:S04]  /*12a0*/  ISETP.NE.U32.AND P0, PT, RZ, UR4, PT ;  /* 0x00000004ff007c0c */ /* 0x000fc8000bf05070 */
[----:B------:R-:W-:-:S13]  /*12b0*/  ISETP.NE.AND.EX P0, PT, RZ, UR5, PT, P0 ;  /* 0x00000005ff007c0c */ /* 0x000fda000bf05300 */
[----:B------:R-:W-:Y:S05]  /*12c0*/  @!P0 BRA `(.L_x_16) ;  /* 0x00000000000c8947 */ /* 0x000fea0003800000 */
[----:B------:R-:W3:Y:S02]  /*12d0*/  LDC.64 R4, c[0x0][0x590] ;  /* 0x00016400ff047b82 */ /* 0x000ee40000000a00 */
[----:B---3--:R4:W5:Y:S01]  /*12e0*/  LDG.E R16, desc[UR36][R4.64] ;  /* 0x0000002404107981 */ /* 0x008962000c1e1900 */
[----:B------:R-:W-:Y:S05]  /*12f0*/  BRA `(.L_x_15) ;  /* 0x0000000000087947 */ /* 0x000fea0003800000 */
.L_x_16:
[----:B------:R-:W-:Y:S02]  /*1300*/  ULDC UR4, c[0x0][0x584] ;  /* 0x0001610000047ab9 */ /* 0x000fe40000000800 */
[----:B------:R-:W-:-:S07]  /*1310*/  IMAD.U32 R16, RZ, RZ, UR4 ;  /* 0x00000004ff107e24 */ /* 0x000fce000f8e00ff */
.L_x_15:
[----:B------:R-:W-:-:S13]  /*1320*/  LOP3.LUT P0, RZ, R0, 0xff, RZ, 0xc0, !PT ;  /* 0x000000ff00ff7812 */ /* 0x000fda000780c0ff */
[----:B------:R-:W-:Y:S05]  /*1330*/  @!P0 EXIT ;  /* 0x000000000000894d */ /* 0x000fea0003800000 */
[----:B------:R-:W-:Y:S01]  /*1340*/  ULDC UR4, c[0x0][0x28c] ;  /* 0x0000a30000047ab9 */ /* 0x000fe20000000800 */
[----:B------:R-:W-:Y:S01]  /*1350*/  UMOV UR38, URZ ;  /* 0x0000003f00267c82 */ /* 0x000fe20008000000 */
[----:B------:R-:W-:Y:S01]  /*1360*/  UIADD3 UR4, UR4, 0x3f, URZ ;  /* 0x0000003f04047890 */ /* 0x000fe2000fffe03f */
[----:B------:R-:W-:-:S03]  /*1370*/  UMOV UR39, URZ ;  /* 0x0000003f00277c82 */ /* 0x000fc60008000000 */
[----:B------:R-:W-:-:S04]  /*1380*/  USHF.R.S32.HI UR5, URZ, 0x1f, UR4 ;  /* 0x0000001f3f057899 */ /* 0x000fc80008011404 */
[----:B------:R-:W-:-:S04]  /*1390*/  ULEA.HI UR5, UR5, UR4, URZ, 0x6 ;  /* 0x0000000405057291 */ /* 0x000fc8000f8f303f */
[----:B------:R-:W-:-:S12]  /*13a0*/  USHF.R.S32.HI UR44, URZ, 0x6, UR5 ;  /* 0x000000063f2c7899 */ /* 0x000fd80008011405 */
.L_x_546:
[----:B------:R-:W0:Y:S01]  /*13b0*/  S2R R0, SR_TID.X ;  /* 0x0000000000007919 */ /* 0x000e220000002100 */
[----:B-1----:R-:W1:Y:S01]  /*13c0*/  S2UR UR7, SR_CgaCtaId ;  /* 0x00000000000779c3 */ /* 0x002e620000008800 */
[----:B------:R-:W-:Y:S02]  /*13d0*/  UMOV UR6, 0x400 ;  /* 0x0000040000067882 */ /* 0x000fe40000000000 */
[----:B-1----:R-:W-:Y:S01]  /*13e0*/  ULEA UR6, UR7, UR6, 0x18 ;  /* 0x0000000607067291 */ /* 0x002fe2000f8ec03f */
[----:B0-----:R-:W-:-:S04]  /*13f0*/  LOP3.LUT R0, R0, 0x80, RZ, 0xc0, !PT ;  /* 0x0000008000007812 */ /* 0x001fc800078ec0ff */
[----:B------:R-:W-:-:S06]  /*1400*/  SHF.R.U32.HI R0, RZ, 0x7, R0 ;  /* 0x00000007ff007819 */ /* 0x000fcc0000011600 */
[----:B------:R-:W0:Y:S02]  /*1410*/  SHFL.IDX PT, R0, R0, RZ, 0x1f ;  /* 0x00001fff00007589 */ /* 0x000e2400000e0000 */
[----:B0-----:R-:W-:-:S13]  /*1420*/  R2UR UR4, R0 ;  /* 0x00000000000472ca */ /* 0x001fda00000e0000 */
[----:B------:R-:W-:-:S04]  /*1430*/  ULEA.HI UR5, UR4, UR4, URZ, 0x1 ;  /* 0x0000000404057291 */ /* 0x000fc8000f8f083f */
[----:B------:R-:W-:-:S04]  /*1440*/  ULOP3.LUT UR5, UR5, 0x7fffe, URZ, 0xc0, !UPT ;  /* 0x0007fffe05057892 */ /* 0x000fc8000f8ec03f */
[----:B------:R-:W-:-:S03]  /*1450*/  UIADD3 UR5, UR4, -UR5, URZ ;  /* 0x8000000504057290 */ /* 0x000fc6000fffe03f */
[----:B------:R-:W-:Y:S01]  /*1460*/  ULDC UR4, c[0x0][0x28c] ;  /* 0x0000a30000047ab9 */ /* 0x000fe20000000800 */
[----:B------:R-:W-:Y:S01]  /*1470*/  ULEA UR5, UR5, UR6, 0xd ;  /* 0x0000000605057291 */ /* 0x000fe2000f8e683f */
[----:B------:R-:W-:-:S03]  /*1480*/  ISETP.LT.AND P0, PT, RZ, UR4, PT ;  /* 0x00000004ff007c0c */ /* 0x000fc6000bf01270 */
[----:B------:R-:W-:-:S04]  /*1490*/  UIADD3 UR5, UR5, 0x100, URZ ;  /* 0x0000010005057890 */ /* 0x000fc8000fffe03f */
[----:B------:R-:W-:-:S04]  /*14a0*/  USHF.R.U32.HI UR5, URZ, 0x4, UR5 ;  /* 0x000000043f057899 */ /* 0x000fc80008011605 */
[----:B------:R-:W-:Y:S02]  /*14b0*/  ULOP3.LUT UR46, UR5, 0x3fff, URZ, 0xc0, !UPT ;  /* 0x00003fff052e7892 */ /* 0x000fe4000f8ec03f */
[----:B---3--:R-:W-:Y:S10]  /*14c0*/  @P0 BRA `(.L_x_17) ;  /* 0x0000000000400947 */ /* 0x008ff40003800000 */
[----:B------:R-:W-:Y:S01]  /*14d0*/  MOV R0, 0x0 ;  /* 0x0000000000007802 */ /* 0x000fe20000000f00 */
[----:B------:R-:W-:Y:S01]  /*14e0*/  ULDC.64 UR4, c[0x4][0x68] ;  /* 0x01001a0000047ab9 */ /* 0x000fe20000000a00 */
[----:B------:R-:W-:Y:S01]  /*14f0*/  ULDC.64 UR6, c[0x4][0x8] ;  /* 0x0100020000067ab9 */ /* 0x000fe20000000a00 */
[----:B---34-:R-:W-:Y:S01]  /*1500*/  IMAD.U32 R4, RZ, RZ, UR4 ;  /* 0x00000004ff047e24 */ /* 0x018fe2000f8e00ff */
[----:B------:R0:W1:Y:S01]  /*1510*/  LDC.64 R14, c[0x4][R0] ;  /* 0x01000000000e7b82 */ /* 0x0000620000000a00 */
[----:B------:R-:W-:Y:S01]  /*1520*/  IMAD.U32 R5, RZ, RZ, UR5 ;  /* 0x00000005ff057e24 */ /* 0x000fe2000f8e00ff */
[----:B------:R-:W-:Y:S01]  /*1530*/  ULDC.64 UR4, c[0x4][0x70] ;  /* 0x01001c0000047ab9 */ /* 0x000fe20000000a00 */
[----:B------:R-:W-:Y:S01]  /*1540*/  IMAD.U32 R10, RZ, RZ, UR6 ;  /* 0x00000006ff0a7e24 */ /* 0x000fe2000f8e00ff */
[----:B------:R-:W-:Y:S01]  /*1550*/  MOV R6, UR4 ;  /* 0x0000000400067c02 */ /* 0x000fe20008000f00 */
[----:B------:R-:W-:Y:S01]  /*1560*/  IMAD.U32 R7, RZ, RZ, UR5 ;  /* 0x00000005ff077e24 */ /* 0x000fe2000f8e00ff */
[----:B------:R-:W-:Y:S01]  /*1570*/  MOV R8, 0x1e1 ;  /* 0x000001e100087802 */ /* 0x000fe20000000f00 */
[----:B------:R-:W-:-:S02]  /*1580*/  IMAD.U32 R11, RZ, RZ, UR7 ;  /* 0x00000007ff0b7e24 */ /* 0x000fc4000f8e00ff */
[----:B------:R-:W-:Y:S02]  /*1590*/  IMAD.MOV.U32 R12, RZ, RZ, 0x1 ;  /* 0x00000001ff0c7424 */ /* 0x000fe400078e00ff */
[----:B0-----:R-:W-:-:S07]  /*15a0*/  IMAD.MOV.U32 R13, RZ, RZ, RZ ;  /* 0x000000ffff0d7224 */ /* 0x001fce00078e00ff */
[----:B------:R-:W-:-:S07]  /*15b0*/  LEPC R20, `(.L_x_17) ;  /* 0x000000001014794e */ /* 0x000fce0000000000 */
[----:B-12--5:R-:W-:Y:S05]  /*15c0*/  CALL.ABS.NOINC R14 ;  /* 0x000000000e007343 */ /* 0x026fea0003c00000 */
.L_x_17:
[----:B------:R-:W-:-:S06]  /*15d0*/  ULOP3.LUT UR4, UR40, 0x1, URZ, 0xfc, !UPT ;  /* 0x0000000128047892 */ /* 0x000fcc000f8efc3f */
[----:B------:R-:W-:-:S05]  /*15e0*/  IMAD.U32 R0, RZ, RZ, UR4 ;  /* 0x00000004ff007e24 */ /* 0x000fca000f8e00ff */
[----:B------:R-:W-:-:S13]  /*15f0*/  ISETP.NE.AND P0, PT, R0, 0x3, PT ;  /* 0x000000030000780c */ /* 0x000fda0003f05270 */
[----:B------:R-:W-:Y:S05]  /*1600*/  @!P0 BRA `(.L_x_18) ;  /* 0x0000000000048947 */ /* 0x000fea0003800000 */
[----:B------:R-:W-:Y:S01]  /*1610*/  BPT.TRAP 0x1 ;  /* 0x000000040000795c */ /* 0x000fe20000300000 */
.L_x_18:
[----:B------:R-:W0:Y:S01]  /*1620*/  S2UR UR5, SR_CgaCtaId ;  /* 0x00000000000579c3 */ /* 0x000e220000008800 */
[----:B------:R-:W-:Y:S01]  /*1630*/  UMOV UR4, 0x400 ;  /* 0x0000040000047882 */ /* 0x000fe20000000000 */
[----:B---34-:R-:W-:Y:S01]  /*1640*/  MOV R5, UR39 ;  /* 0x0000002700057c02 */ /* 0x018fe20008000f00 */
[----:B--2---:R-:W-:-:S05]  /*1650*/  IMAD.U32 R3, RZ, RZ, UR38 ;  /* 0x00000026ff037e24 */ /* 0x004fca000f8e00ff */
[----:B------:R-:W-:Y:S01]  /*1660*/  SHF.L.U32 R3, R3, 0x1f, RZ ;  /* 0x0000001f03037819 */ /* 0x000fe200000006ff */
[----:B0-----:R-:W-:-:S06]  /*1670*/  ULEA UR4, UR5, UR4, 0x18 ;  /* 0x0000000405047291 */ /* 0x001fcc000f8ec03f */
[----:B------:R-:W-:-:S04]  /*1680*/  IMAD.U32 R0, RZ, RZ, UR4 ;  /* 0x00000004ff007e24 */ /* 0x000fc8000f8e00ff */
[----:B------:R-:W-:-:S04]  /*1690*/  IMAD R4, R5, 0x8, R0 ;  /* 0x0000000805047824 */ /* 0x000fc800078e0200 */
[----:B------:R0:W1:Y:S01]  /*16a0*/  SYNCS.PHASECHK.TRANS64.TRYWAIT P1, [R4+URZ], R3 ;  /* 0x00000003040075a7 */ /* 0x000062000802017f */
[----:B------:R-:W-:Y:S05]  /*16b0*/  @!P0 BRA `(.L_x_19) ;  /* 0x0000000000048947 */ /* 0x000fea0003800000 */
[----:B------:R-:W-:Y:S01]  /*16c0*/  BPT.TRAP 0x1 ;  /* 0x000000040000795c */ /* 0x000fe20000300000 */
.L_x_19:
[----:B-1----:R-:W-:Y:S05]  /*16d0*/  @P1 BRA `(.L_x_20) ;  /* 0x0000000000081947 */ /* 0x002fea0003800000 */
[----:B------:R-:W1:Y:S02]  /*16e0*/  SYNCS.PHASECHK.TRANS64.TRYWAIT P1, [R4+URZ], R3 ;  /* 0x00000003040075a7 */ /* 0x000e64000802017f */
[----:B-1----:R-:W-:Y:S05]  /*16f0*/  @!P1 BRA `(.L_x_21) ;  /* 0x000001a000a49947 */ /* 0x002fea0003800000 */
.L_x_20:
[----:B------:R-:W-:-:S04]  /*1700*/  UISETP.LT.AND UP0, UPT, UR44, 0x1, UPT ;  /* 0x000000012c00788c */ /* 0x000fc8000bf01270 */
[----:B------:R-:W-:-:S06]  /*1710*/  USEL UR4, UR44, 0x1, UP0 ;  /* 0x000000012c047887 */ /* 0x000fcc0008000000 */
[----:B01----:R-:W-:Y:S01]  /*1720*/  MOV R3, UR4 ;  /* 0x0000000400037c02 */ /* 0x003fe20008000f00 */
[----:B------:R-:W-:Y:S05]  /*1730*/  WARPSYNC.ALL ;  /* 0x0000000000007948 */ /* 0x000fea0003800000 */
[----:B------:R-:W-:-:S04]  /*1740*/  IADD3 R3, -R3, UR44, RZ ;  /* 0x0000002c03037c10 */ /* 0x000fc8000fffe1ff */
[----:B------:R-:W-:Y:S02]  /*1750*/  ISETP.GE.AND P1, PT, R3, 0x1, PT ;  /* 0x000000010300780c */ /* 0x000fe40003f26270 */
[----:B------:R-:W-:Y:S01]  /*1760*/  R2UR UR4, R0 ;  /* 0x00000000000472ca */ /* 0x000fe200000e0000 */
[----:B------:R-:W-:Y:S01]  /*1770*/  WARPGROUP.ARRIVE ;  /* 0x00000000000079c5 */ /* 0x000fe20000000000 */
[----:B------:R-:W-:Y:S01]  /*1780*/  UMOV UR9, 0x40000040 ;  /* 0x4000004000097882 */ /* 0x000fe20000000000 */
[----:B------:R-:W-:Y:S01]  /*1790*/  UMOV UR11, 0x40000040 ;  /* 0x40000040000b7882 */ /* 0x000fe20000000000 */
[----:B------:R-:W-:Y:S04]  /*17a0*/  STL [R1+0x2c8], R17 ;  /* 0x0002c81101007387 */ /* 0x000fe80000100800 */
[----:B-----5:R-:W-:Y:S04]  /*17b0*/  STL [R1+0x2c4], R16 ;  /* 0x0002c41001007387 */ /* 0x020fe80000100800 */
[----:B------:R0:W-:Y:S01]  /*17c0*/  STL [R1+0x2c0], R3 ;  /* 0x0002c00301007387 */ /* 0x0001e20000100800 */
[----:B------:R-:W-:-:S03]  /*17d0*/  UIADD3 UR4, UR4, 0x18100, URZ ;  /* 0x0001810004047890 */ /* 0x000fc6000fffe03f */
[----:B------:R1:W-:Y:S01]  /*17e0*/  STL [R1+0x2bc], R2 ;  /* 0x0002bc0201007387 */ /* 0x0003e20000100800 */
[----:B------:R-:W-:-:S03]  /*17f0*/  USHF.R.U32.HI UR4, URZ, 0x4, UR4 ;  /* 0x000000043f047899 */ /* 0x000fc60008011604 */
[----:B------:R2:W-:Y:S01]  /*1800*/  STL [R1+0x2cc], R0 ;  /* 0x0002cc0001007387 */ /* 0x0005e20000100800 */
[----:B------:R-:W-:Y:S02]  /*1810*/  ULOP3.LUT UR5, UR4, 0x3fff, URZ, 0xc0, !UPT ;  /* 0x00003fff04057892 */ /* 0x000fe4000f8ec03f */
[----:B------:R-:W-:Y:S02]  /*1820*/  ULOP3.LUT UR4, UR46, 0x10000, URZ, 0xfc, !UPT ;  /* 0x000100002e047892 */ /* 0x000fe4000f8efc3f */
[----:B------:R-:W-:Y:S02]  /*1830*/  ULOP3.LUT UR5, UR5, 0x10000, URZ, 0xfc, !UPT ;  /* 0x0001000005057892 */ /* 0x000fe4000f8efc3f */
[----:B------:R-:W-:Y:S02]  /*1840*/  ULEA UR6, UR39, UR4, 0xb ;  /* 0x0000000427067291 */ /* 0x000fe4000f8e583f */
[----:B------:R-:W-:-:S05]  /*1850*/  ULEA UR7, UR39, UR5, 0xb ;  /* 0x0000000527077291 */ /* 0x000fca000f8e583f */
[----:B------:R-:W-:Y:S02]  /*1860*/  UMOV UR8, UR6 ;  /* 0x0000000600087c82 */ /* 0x000fe40008000000 */
[----:B------:R-:W-:Y:S02]  /*1870*/  UMOV UR10, UR7 ;  /* 0x00000007000a7c82 */ /* 0x000fe40008000000 */
[----:B------:R-:W-:Y:S01]  /*1880*/  HGMMA.64x256x16.F32 R24, gdesc[UR8], RZ, !UPT, gsb0 ;  /* 0x03e00000081879f0 */ /* 0x000fe2000c0008ff */
[----:B------:R-:W-:Y:S01]  /*1890*/  UIADD3 UR8, UR6, 0x400, URZ ;  /* 0x0000040006087890 */ /* 0x000fe2000fffe03f */
[----:B------:R-:W-:Y:S01]  /*18a0*/  UMOV UR9, 0x40000040 ;  /* 0x4000004000097882 */ /* 0x000fe20000000000 */
[----:B------:R-:W-:Y:S02]  /*18b0*/  WARPGROUP.DEPBAR.LE gsb0, 0x0 ;  /* 0x00008000000079c5 */ /* 0x000fe40000010000 */
[----:B------:R-:W-:Y:S01]  /*18c0*/  STL.64 [R1], R24 ;  /* 0x0000001801007387 */ /* 0x000fe20000100a00 */
[----:B------:R-:W-:Y:S01]  /*18d0*/  IMAD.MOV.U32 R235, RZ, RZ, R46 ;  /* 0x000000ffffeb7224 */ /* 0x000fe200078e002e */
[----:B------:R-:W-:Y:S01]  /*18e0*/  MOV R232, R49 ;  /* 0x0000003100e87202 */ /* 0x000fe20000000f00 */
[----:B------:R-:W-:Y:S01]  /*18f0*/  IMAD.MOV.U32 R234, RZ, RZ, R47 ;  /* 0x000000ffffea7224 */ /* 0x000fe200078e002f */
[----:B------:R-:W-:Y:S01]  /*1900*/  STL.64 [R1+0x8], R26 ;  /* 0x0000081a01007387 */ /* 0x000fe20000100a00 */
        /* <DEDUP_REMOVED lines=65> */
[----:B0-----:R-:W-:Y:S01]  /*1d20*/  MOV R3, R149 ;  /* 0x0000009500037202 */ /* 0x001fe20000000f00 */
[----:B------:R-:W-:Y:S01]  /*1d30*/  IMAD.MOV.U32 R176, RZ, RZ, R92 ;  /* 0x000000ffffb07224 */ /* 0x000fe200078e005c */
[----:B------:R0:W-:Y:S01]  /*1d40*/  STL.64 [R1+0x50], R44 ;  /* 0x0000502c01007387 */ /* 0x0001e20000100a00 */
[----:B------:R-:W-:-:S02]  /*1d50*/  IMAD.MOV.U32 R178, RZ, RZ, R94 ;  /* 0x000000ffffb27224 */ /* 0x000fc400078e005e */
[----:B------:R-:W-:Y:S01]  /*1d60*/  IMAD.MOV.U32 R179, RZ, RZ, R95 ;  /* 0x000000ffffb37224 */ /* 0x000fe200078e005f */
[----:B------:R-:W-:Y:S01]  /*1d70*/  STL [R1+0x580], R152 ;  /* 0x0005809801007387 */ /* 0x000fe20000100800 */
[----:B------:R-:W-:Y:S02]  /*1d80*/  IMAD.MOV.U32 R180, RZ, RZ, R96 ;  /* 0x000000ffffb47224 */ /* 0x000fe400078e0060 */
[----:B------:R-:W-:Y:S02]  /*1d90*/  IMAD.MOV.U32 R182, RZ, RZ, R98 ;  /* 0x000000ffffb67224 */ /* 0x000fe400078e0062 */
[----:B------:R-:W-:Y:S02]  /*1da0*/  IMAD.MOV.U32 R183, RZ, RZ, R99 ;  /* 0x000000ffffb77224 */ /* 0x000fe400078e0063 */
[----:B------:R-:W-:Y:S02]  /*1db0*/  IMAD.MOV.U32 R184, RZ, RZ, R100 ;  /* 0x000000ffffb87224 */ /* 0x000fe400078e0064 */
[----:B------:R-:W-:-:S02]  /*1dc0*/  IMAD.MOV.U32 R186, RZ, RZ, R102 ;  /* 0x000000ffffba7224 */ /* 0x000fc400078e0066 */
[----:B------:R-:W-:Y:S02]  /*1dd0*/  IMAD.MOV.U32 R187, RZ, RZ, R103 ;  /* 0x000000ffffbb7224 */ /* 0x000fe400078e0067 */
        /* <DEDUP_REMOVED lines=34> */
[----:B-1----:R-:W-:-:S02]  /*2000*/  IMAD.MOV.U32 R2, RZ, RZ, R150 ;  /* 0x000000ffff027224 */ /* 0x002fc400078e0096 */
[----:B--2---:R-:W-:Y:S02]  /*2010*/  IMAD.MOV.U32 R0, RZ, RZ, R151 ;  /* 0x000000ffff007224 */ /* 0x004fe400078e0097 */
[----:B0-----:R-:W-:-:S06]  /*2020*/  WARPGROUP.ARRIVE ;  /* 0x00000000000079c5 */ /* 0x001fcc0000000000 */
[----:B------:R-:W-:Y:S03]  /*2030*/  HGMMA.64x256x16.F32 R24, gdesc[UR8], RZ, !UPT, gsb0 ;  /* 0x03e00000081879f0 */ /* 0x000fe6000c0008ff */
[----:B------:R-:W-:Y:S02]  /*2040*/  WARPGROUP.DEPBAR.LE gsb0, 0x0 ;  /* 0x00008000000079c5 */ /* 0x000fe40000010000 */
[----:B------:R-:W-:Y:S04]  /*2050*/  STL.64 [R1+0x578], R150 ;  /* 0x0005789601007387 */ /* 0x000fe80000100a00 */
        /* <DEDUP_REMOVED lines=20> */
[----:B------:R0:W-:Y:S04]  /*21a0*/  STL.64 [R1+0x4d0], R108 ;  /* 0x0004d06c01007387 */ /* 0x0001e80000100a00 */
[----:B0-----:R-:W2:Y:S04]  /*21b0*/  LDL.LU R108, [R1] ;  /* 0x00000000016c7983 */ /* 0x001ea80000300800 */
[----:B------:R-:W2:Y:S04]  /*21c0*/  LDL.LU R109, [R1+0x4] ;  /* 0x00000400016d7983 */ /* 0x000ea80000300800 */
        /* <DEDUP_REMOVED lines=19> */
[----:B------:R-:W2:Y:S01]  /*2300*/  LDL.LU R129, [R1+0x54] ;  /* 0x0000540001817983 */ /* 0x000ea20000300800 */
        /* <DEDUP_REMOVED lines=21> */
[----:B------:R-:W-:Y:S01]  /*2460*/  UIADD3 UR8, UR6, 0x2, URZ ;  /* 0x0000000206087890 */ /* 0x000fe2000fffe03f */
[----:B------:R-:W-:Y:S01]  /*2470*/  IMAD.MOV.U32 R145, RZ, RZ, R220 ;  /* 0x000000ffff917224 */ /* 0x000fe200078e00dc */
[----:B------:R-:W-:Y:S01]  /*2480*/  UIADD3 UR10, UR7, 0x2, URZ ;  /* 0x00000002070a7890 */ /* 0x000fe2000fffe03f */
[----:B------:R-:W-:Y:S01]  /*2490*/  IMAD.MOV.U32 R146, RZ, RZ, R219 ;  /* 0x000000ffff927224 */ /* 0x000fe200078e00db */
[----:B------:R-:W-:Y:S01]  /*24a0*/  MOV R219, R17 ;  /* 0x0000001100db7202 */ /* 0x000fe20000000f00 */
[----:B------:R-:W-:Y:S01]  /*24b0*/  IMAD.MOV.U32 R148, RZ, RZ, R217 ;  /* 0x000000ffff947224 */ /* 0x000fe200078e00d9 */
[----:B------:R-:W-:Y:S01]  /*24c0*/  UMOV UR9, 0x40000040 ;  /* 0x4000004000097882 */ /* 0x000fe20000000000 */
[----:B------:R-:W-:Y:S01]  /*24d0*/  IMAD.MOV.U32 R149, RZ, RZ, R216 ;  /* 0x000000ffff957224 */ /* 0x000fe200078e00d8 */
[----:B------:R-:W-:Y:S01]  /*24e0*/  UMOV UR11, 0x40000040 ;  /* 0x40000040000b7882 */ /* 0x000fe20000000000 */
[----:B------:R-:W-:Y:S01]  /*24f0*/  IMAD.MOV.U32 R150, RZ, RZ, R215 ;  /* 0x000000ffff967224 */ /* 0x000fe200078e00d7 */
[----:B------:R-:W-:Y:S01]  /*2500*/  MOV R215, R21 ;  /* 0x0000001500d77202 */ /* 0x000fe20000000f00 */
        /* <DEDUP_REMOVED lines=17> */
[----:B------:R-:W-:-:S06]  /*2620*/  IMAD.MOV.U32 R234, RZ, RZ, R2 ;  /* 0x000000ffffea7224 */ /* 0x000fcc00078e0002 */
[----:B--2---:R-:W-:-:S06]  /*2630*/  WARPGROUP.ARRIVE ;  /* 0x00000000000079c5 */ /* 0x004fcc0000000000 */
[----:B------:R-:W-:Y:S03]  /*2640*/  HGMMA.64x256x16.F32 R108, gdesc[UR8], R108, gsb0 ;  /* 0x03e00000086c79f0 */ /* 0x000fe6000800086c */
[----:B------:R-:W-:Y:S02]  /*2650*/  WARPGROUP.DEPBAR.LE gsb0, 0x0 ;  /* 0x00008000000079c5 */ /* 0x000fe40000010000 */
[----:B------:R-:W-:Y:S04]  /*2660*/  STL.64 [R1], R108 ;  /* 0x0000006c01007387 */ /* 0x000fe80000100a00 */
        /* <DEDUP_REMOVED lines=63> */
[----:B0-----:R-:W2:Y:S04]  /*2a60*/  LDL.LU R152, [R1+0x580] ;  /* 0x0005800001987983 */ /* 0x001ea80000300800 */
[----:B------:R-:W3:Y:S04]  /*2a70*/  LDL.LU.64 R150, [R1+0x578] ;  /* 0x0005780001967983 */ /* 0x000ee80000300a00 */
        /* <DEDUP_REMOVED lines=20> */
[----:B------:R-:W3:Y:S01]  /*2bc0*/  LDL.LU.64 R108, [R1+0x4d0] ;  /* 0x0004d000016c7983 */ /* 0x000ee20000300a00 */
[----:B------:R-:W-:Y:S01]  /*2bd0*/  UIADD3 UR8, UR6, 0x402, URZ ;  /* 0x0000040206087890 */ /* 0x000fe2000fffe03f */
[----:B------:R-:W-:Y:S01]  /*2be0*/  UMOV UR9, 0x40000040 ;  /* 0x4000004000097882 */ /* 0x000fe20000000000 */
[----:B---3--:R-:W-:-:S07]  /*2bf0*/  WARPGROUP.ARRIVE ;  /* 0x00000000000079c5 */ /* 0x008fce0000000000 */
[----:B------:R-:W-:Y:S03]  /*2c00*/  HGMMA.64x256x16.F32 R24, gdesc[UR8], R24, gsb0 ;  /* 0x03e00000081879f0 */ /* 0x000fe60008000818 */
        /* <DEDUP_REMOVED lines=65> */
[----:B0-----:R-:W3:Y:S04]  /*3020*/  LDL.LU.64 R24, [R1] ;  /* 0x0000000001187983 */ /* 0x001ee80000300a00 */
        /* <DEDUP_REMOVED lines=63> */
[----:B------:R-:W-:-:S02]  /*3420*/  UIADD3 UR8, UR6, 0x4, URZ ;  /* 0x0000000406087890 */ /* 0x000fc4000fffe03f */
[----:B------:R-:W-:Y:S01]  /*3430*/  UIADD3 UR10, UR7, 0x4, URZ ;  /* 0x00000004070a7890 */ /* 0x000fe2000fffe03f */
[----:B------:R-:W-:Y:S01]  /*3440*/  UMOV UR9, 0x40000040 ;  /* 0x4000004000097882 */ /* 0x000fe20000000000 */
[----:B------:R-:W-:Y:S01]  /*3450*/  UMOV UR11, 0x40000040 ;  /* 0x40000040000b7882 */ /* 0x000fe20000000000 */
[----:B---3--:R-:W-:-:S06]  /*3460*/  WARPGROUP.ARRIVE ;  /* 0x00000000000079c5 */ /* 0x008fcc0000000000 */
[----:B------:R-:W-:Y:S03]  /*3470*/  HGMMA.64x256x16.F32 R24, gdesc[UR8], R24, gsb0 ;  /* 0x03e00000081879f0 */ /* 0x000fe60008000818 */
        /* <DEDUP_REMOVED lines=41> */
[----:B------:R0:W-:Y:S01]  /*3710*/  STL.64 [R1+0x50], R44 ;  /* 0x0000502c01007387 */ /* 0x0001e20000100a00 */
[----:B------:R-:W-:Y:S01]  /*3720*/  IMAD.MOV.U32 R208, RZ, RZ, R124 ;  /* 0x000000ffffd07224 */ /* 0x000fe200078e007c */
[----:B------:R-:W-:Y:S01]  /*3730*/  MOV R193, R109 ;  /* 0x0000006d00c17202 */ /* 0x000fe20000000f00 */
[----:B------:R-:W-:Y:S01]  /*3740*/  IMAD.MOV.U32 R206, RZ, RZ, R122 ;  /* 0x000000ffffce7224 */ /* 0x000fe200078e007a */
[----:B------:R-:W3:Y:S01]  /*3750*/  LDL.LU.64 R150, [R1+0x4c8] ;  /* 0x0004c80001967983 */ /* 0x000ee20000300a00 */
        /* <DEDUP_REMOVED lines=60> */
[----:B------:R-:W-:-:S02]  /*3b20*/  IMAD.MOV.U32 R167, RZ, RZ, R83 ;  /* 0x000000ffffa77224 */ /* 0x000fc400078e0053 */
[----:B------:R-:W-:Y:S01]  /*3b30*/  IMAD.MOV.U32 R164, RZ, RZ, R80 ;  /* 0x000000ffffa47224 */ /* 0x000fe200078e0050 */
[----:B------:R-:W3:Y:S01]  /*3b40*/  LDL.LU.64 R118, [R1+0x448] ;  /* 0x0004480001767983 */ /* 0x000ee20000300a00 */
[----:B------:R-:W-:Y:S02]  /*3b50*/  IMAD.MOV.U32 R162, RZ, RZ, R78 ;  /* 0x000000ffffa27224 */ /* 0x000fe400078e004e */
[----:B------:R-:W-:Y:S01]  /*3b60*/  IMAD.MOV.U32 R163, RZ, RZ, R79 ;  /* 0x000000ffffa37224 */ /* 0x000fe200078e004f */
[----:B------:R-:W3:Y:S01]  /*3b70*/  LDL.LU.64 R116, [R1+0x440] ;  /* 0x0004400001747983 */ /* 0x000ee20000300a00 */
[----:B------:R-:W-:Y:S02]  /*3b80*/  IMAD.MOV.U32 R160, RZ, RZ, R76 ;  /* 0x000000ffffa07224 */ /* 0x000fe400078e004c */
        /* <DEDUP_REMOVED lines=58> */
[----:B0-----:R-:W3:Y:S04]  /*3f30*/  LDL.LU.64 R44, [R1+0x320] ;  /* 0x00032000012c7983 */ /* 0x001ee80000300a00 */
        /* <DEDUP_REMOVED lines=11> */
[----:B------:R-:W-:-:S02]  /*3ff0*/  UMOV UR9, 0x40000040 ;  /* 0x4000004000097882 */ /* 0x000fc40000000000 */
[----:B--2---:R-:W-:Y:S01]  /*4000*/  STL [R1+0x2b8], R152 ;  /* 0x0002b89801007387 */ /* 0x004fe20000100800 */
[----:B---3--:R-:W-:-:S06]  /*4010*/  WARPGROUP.ARRIVE ;  /* 0x00000000000079c5 */ /* 0x008fcc0000000000 */
        /* <DEDUP_REMOVED lines=61> */
[----:B------:R-:W-:-:S02]  /*43f0*/  IMAD.MOV.U32 R145, RZ, RZ, R225 ;  /* 0x000000ffff917224 */ /* 0x000fc400078e00e1 */
[----:B------:R-:W-:Y:S01]  /*4400*/  IMAD.MOV.U32 R146, RZ, RZ, R224 ;  /* 0x000000ffff927224 */ /* 0x000fe200078e00e0 */
[----:B------:R-:W-:Y:S01]  /*4410*/  MOV R224, R15 ;  /* 0x0000000f00e07202 */ /* 0x000fe20000000f00 */
[----:B------:R-:W-:Y:S02]  /*4420*/  IMAD.MOV.U32 R148, RZ, RZ, R222 ;  /* 0x000000ffff947224 */ /* 0x000fe400078e00de */
[----:B------:R-:W-:Y:S02]  /*4430*/  IMAD.MOV.U32 R149, RZ, RZ, R221 ;  /* 0x000000ffff957224 */ /* 0x000fe400078e00dd */
[----:B------:R-:W-:Y:S01]  /*4440*/  IMAD.MOV.U32 R150, RZ, RZ, R220 ;  /* 0x000000ffff967224 */ /* 0x000fe200078e00dc */
[----:B------:R-:W-:Y:S01]  /*4450*/  MOV R220, R21 ;  /* 0x0000001500dc7202 */ /* 0x000fe20000000f00 */
[----:B------:R-:W-:Y:S02]  /*4460*/  IMAD.MOV.U32 R152, RZ, RZ, R218 ;  /* 0x000000ffff987224 */ /* 0x000fe400078e00da */
[----:B------:R-:W-:-:S02]  /*4470*/  IMAD.MOV.U32 R130, RZ, RZ, R0 ;  /* 0x000000ffff827224 */ /* 0x000fc400078e0000 */
[----:B------:R-:W-:Y:S01]  /*4480*/  IMAD.MOV.U32 R132, RZ, RZ, R16 ;  /* 0x000000ffff847224 */ /* 0x000fe200078e0010 */
[----:B------:R-:W-:Y:S01]  /*4490*/  UIADD3 UR8, UR6, 0x6, URZ ;  /* 0x0000000606087890 */ /* 0x000fe2000fffe03f */
[----:B------:R-:W-:Y:S01]  /*44a0*/  IMAD.MOV.U32 R133, RZ, RZ, R3 ;  /* 0x000000ffff857224 */ /* 0x000fe200078e0003 */
[----:B------:R-:W-:Y:S01]  /*44b0*/  UIADD3 UR10, UR7, 0x6, URZ ;  /* 0x00000006070a7890 */ /* 0x000fe2000fffe03f */
[----:B------:R-:W-:Y:S01]  /*44c0*/  IMAD.MOV.U32 R134, RZ, RZ, R2 ;  /* 0x000000ffff867224 */ /* 0x000fe200078e0002 */
[----:B------:R-:W-:Y:S01]  /*44d0*/  UMOV UR9, 0x40000040 ;  /* 0x4000004000097882 */ /* 0x000fe20000000000 */
[----:B------:R-:W-:Y:S01]  /*44e0*/  IMAD.MOV.U32 R218, RZ, RZ, R23 ;  /* 0x000000ffffda7224 */ /* 0x000fe200078e0017 */
[----:B------:R-:W-:Y:S01]  /*44f0*/  UMOV UR11, 0x40000040 ;  /* 0x40000040000b7882 */ /* 0x000fe20000000000 */
[----:B------:R-:W-:Y:S01]  /*4500*/  IMAD.MOV.U32 R219, RZ, RZ, R22 ;  /* 0x000000ffffdb7224 */ /* 0x000fe200078e0016 */
[----:B------:R0:W5:Y:S01]  /*4510*/  LDL.LU R0, [R1+0x2cc] ;  /* 0x0002cc0001007983 */ /* 0x0001620000300800 */
[----:B------:R-:W-:-:S02]  /*4520*/  IMAD.MOV.U32 R221, RZ, RZ, R20 ;  /* 0x000000ffffdd7224 */ /* 0x000fc400078e0014 */
[----:B------:R-:W-:Y:S01]  /*4530*/  IMAD.MOV.U32 R222, RZ, RZ, R19 ;  /* 0x000000ffffde7224 */ /* 0x000fe200078e0013 */
[----:B------:R0:W5:Y:S01]  /*4540*/  LDL.LU R17, [R1+0x2c8] ;  /* 0x0002c80001117983 */ /* 0x0001620000300800 */
[----:B------:R-:W-:Y:S02]  /*4550*/  IMAD.MOV.U32 R223, RZ, RZ, R18 ;  /* 0x000000ffffdf7224 */ /* 0x000fe400078e0012 */
[----:B------:R-:W-:Y:S01]  /*4560*/  IMAD.MOV.U32 R225, RZ, RZ, R14 ;  /* 0x000000ffffe17224 */ /* 0x000fe200078e000e */
[----:B------:R0:W5:Y:S01]  /*4570*/  LDL.LU R16, [R1+0x2c4] ;  /* 0x0002c40001107983 */ /* 0x0001620000300800 */
[----:B------:R-:W-:Y:S02]  /*4580*/  IMAD.MOV.U32 R226, RZ, RZ, R13 ;  /* 0x000000ffffe27224 */ /* 0x000fe400078e000d */
[----:B------:R-:W-:Y:S01]  /*4590*/  IMAD.MOV.U32 R227, RZ, RZ, R12 ;  /* 0x000000ffffe37224 */ /* 0x000fe200078e000c */
[----:B------:R0:W5:Y:S01]  /*45a0*/  LDL.LU R3, [R1+0x2c0] ;  /* 0x0002c00001037983 */ /* 0x0001620000300800 */
[----:B------:R-:W-:-:S02]  /*45b0*/  IMAD.MOV.U32 R229, RZ, RZ, R10 ;  /* 0x000000ffffe57224 */ /* 0x000fc400078e000a */
[----:B------:R-:W-:Y:S01]  /*45c0*/  IMAD.MOV.U32 R230, RZ, RZ, R9 ;  /* 0x000000ffffe67224 */ /* 0x000fe200078e0009 */
[----:B------:R0:W5:Y:S01]  /*45d0*/  LDL.LU R2, [R1+0x2bc] ;  /* 0x0002bc0001027983 */ /* 0x0001620000300800 */
        /* <DEDUP_REMOVED lines=71> */
[----:B-1----:R0:W5:Y:S04]  /*4a50*/  LDL.LU R152, [R1+0x2b8] ;  /* 0x0002b80001987983 */ /* 0x0021680000300800 */
[----:B------:R-:W2:Y:S04]  /*4a60*/  LDL.LU.64 R150, [R1+0x2b0] ;  /* 0x0002b00001967983 */ /* 0x000ea80000300a00 */
        /* <DEDUP_REMOVED lines=20> */
[----:B------:R-:W2:Y:S01]  /*4bb0*/  LDL.LU.64 R108, [R1+0x208] ;  /* 0x00020800016c7983 */ /* 0x000ea20000300a00 */
[----:B------:R-:W-:Y:S01]  /*4bc0*/  UIADD3 UR8, UR6, 0x406, URZ ;  /* 0x0000040606087890 */ /* 0x000fe2000fffe03f */
[----:B------:R-:W-:Y:S01]  /*4bd0*/  UMOV UR9, 0x40000040 ;  /* 0x4000004000097882 */ /* 0x000fe20000000000 */
[----:B--2---:R-:W-:-:S07]  /*4be0*/  WARPGROUP.ARRIVE ;  /* 0x00000000000079c5 */ /* 0x004fce0000000000 */
[----:B------:R-:W-:Y:S03]  /*4bf0*/  HGMMA.64x256x16.F32 R24, gdesc[UR8], R24, gsb0 ;  /* 0x03e00000081879f0 */ /* 0x000fe60008000818 */
[----:B------:R-:W-:Y:S02]  /*4c00*/  WARPGROUP.DEPBAR.LE gsb0, 0x0 ;  /* 0x00008000000079c5 */ /* 0x000fe40000010000 */
[----:B0-----:R-:W-:Y:S05]  /*4c10*/  @!P1 BRA `(.L_x_22) ;  /* 0x0000004000d09947 */ /* 0x001fea0003800000 */
[----:B------:R-:W-:Y:S01]  /*4c20*/  UIADD3 UR7, UR39, 0x1, URZ ;  /* 0x0000000127077890 */ /* 0x000fe2000fffe03f */
[----:B-----5:R-:W-:Y:S01]  /*4c30*/  R2UR UR6, R3 ;  /* 0x00000000030672ca */ /* 0x020fe200000e0000 */
[----:B------:R-:W-:Y:S02]  /*4c40*/  UMOV UR12, UR39 ;  /* 0x00000027000c7c82 */ /* 0x000fe40008000000 */
[----:B------:R-:W-:-:S04]  /*4c50*/  UISETP.NE.AND UP0, UPT, UR7, 0x3, UPT ;  /* 0x000000030700788c */ /* 0x000fc8000bf05270 */
[----:B------:R-:W-:Y:S02]  /*4c60*/  USEL UR8, URZ, 0x1, UP0 ;  /* 0x000000013f087887 */ /* 0x000fe40008000000 */
[----:B------:R-:W-:Y:S02]  /*4c70*/  USEL UR7, UR7, URZ, UP0 ;  /* 0x0000003f07077287 */ /* 0x000fe40008000000 */
[----:B------:R-:W-:-:S06]  /*4c80*/  ULOP3.LUT UR8, UR38, UR8, URZ, 0x3c, !UPT ;  /* 0x0000000826087292 */ /* 0x000fcc000f8e3c3f */
[----:B------:R-:W-:-:S07]  /*4c90*/  MOV R3, UR8 ;  /* 0x0000000800037c02 */ /* 0x000fce0008000f00 */
.L_x_29:
[----:B------:R-:W-:Y:S05]  /*4ca0*/  @!P0 BRA `(.L_x_23) ;  /* 0x0000000000048947 */ /* 0x000fea0003800000 */
[----:B------:R-:W-:Y:S01]  /*4cb0*/  BPT.TRAP 0x1 ;  /* 0x000000040000795c */ /* 0x000fe20000300000 */
.L_x_23:
[----:B------:R-:W0:Y:S01]  /*4cc0*/  S2UR UR9, SR_CgaCtaId ;  /* 0x00000000000979c3 */ /* 0x000e220000008800 */
[----:B------:R-:W-:Y:S01]  /*4cd0*/  UMOV UR8, 0x400 ;  /* 0x0000040000087882 */ /* 0x000fe20000000000 */
[----:B------:R-:W-:Y:S01]  /*4ce0*/  IMAD.U32 R4, RZ, RZ, UR7 ;  /* 0x00000007ff047e24 */ /* 0x000fe2000f8e00ff */
[----:B------:R-:W-:Y:S01]  /*4cf0*/  SHF.L.U32 R5, R3, 0x1f, RZ ;  /* 0x0000001f03057819 */ /* 0x000fe200000006ff */
[----:B0-----:R-:W-:-:S06]  /*4d00*/  ULEA UR8, UR9, UR8, 0x18 ;  /* 0x0000000809087291 */ /* 0x001fcc000f8ec03f */
[----:B------:R-:W-:-:S04]  /*4d10*/  IMAD.U32 R0, RZ, RZ, UR8 ;  /* 0x00000008ff007e24 */ /* 0x000fc8000f8e00ff */
[----:B------:R-:W-:-:S04]  /*4d20*/  IMAD R4, R4, 0x8, R0 ;  /* 0x0000000804047824 */ /* 0x000fc800078e0200 */
[----:B------:R0:W1:Y:S01]  /*4d30*/  SYNCS.PHASECHK.TRANS64.TRYWAIT P1, [R4+URZ], R5 ;  /* 0x00000005040075a7 */ /* 0x000062000802017f */
[----:B------:R-:W-:Y:S05]  /*4d40*/  @!P0 BRA `(.L_x_24) ;  /* 0x0000000000048947 */ /* 0x000fea0003800000 */
[----:B------:R-:W-:Y:S01]  /*4d50*/  BPT.TRAP 0x1 ;  /* 0x000000040000795c */ /* 0x000fe20000300000 */
.L_x_24:
[----:B-1----:R-:W-:Y:S05]  /*4d60*/  @P1 BRA `(.L_x_25) ;  /* 0x0000000000081947 */ /* 0x002fea0003800000 */
[----:B------:R-:W1:Y:S02]  /*4d70*/  SYNCS.PHASECHK.TRANS64.TRYWAIT P1, [R4+URZ], R5 ;  /* 0x00000005040075a7 */ /* 0x000e64000802017f */
[----:B-1----:R-:W-:Y:S05]  /*4d80*/  @!P1 BRA `(.L_x_26) ;  /* 0x0000016c00149947 */ /* 0x002fea0003800000 */
.L_x_25:
        /* <DEDUP_REMOVED lines=64> */
[----:B--2---:R-:W2:Y:S04]  /*5190*/  LDL.LU.64 R24, [R1] ;  /* 0x0000000001187983 */ /* 0x004ea80000300a00 */
        /* <DEDUP_REMOVED lines=63> */
[----:B------:R-:W-:-:S02]  /*5590*/  ULEA UR13, UR7, UR4, 0xb ;  /* 0x00000004070d7291 */ /* 0x000fc4000f8e583f */
[----:B------:R-:W-:Y:S01]  /*55a0*/  ULEA UR14, UR7, UR5, 0xb ;  /* 0x00000005070e7291 */ /* 0x000fe2000f8e583f */
[----:B------:R-:W-:Y:S01]  /*55b0*/  STL [R1+0x2cc], R17 ;  /* 0x0002cc1101007387 */ /* 0x000fe20000100800 */
[----:B------:R-:W-:Y:S01]  /*55c0*/  UMOV UR9, 0x40000040 ;  /* 0x4000004000097882 */ /* 0x000fe20000000000 */
[----:B------:R-:W-:Y:S02]  /*55d0*/  UMOV UR11, 0x40000040 ;  /* 0x40000040000b7882 */ /* 0x000fe40000000000 */
[----:B------:R-:W-:Y:S01]  /*55e0*/  UMOV UR8, UR13 ;  /* 0x0000000d00087c82 */ /* 0x000fe20008000000 */
[----:B------:R-:W-:Y:S01]  /*55f0*/  STL [R1+0x2c8], R16 ;  /* 0x0002c81001007387 */ /* 0x000fe20000100800 */
[----:B------:R-:W-:-:S03]  /*5600*/  UMOV UR10, UR14 ;  /* 0x0000000e000a7c82 */ /* 0x000fc60008000000 */
[----:B------:R-:W-:Y:S04]  /*5610*/  STL [R1+0x2c4], R3 ;  /* 0x0002c40301007387 */ /* 0x000fe80000100800 */
[----:B------:R3:W-:Y:S04]  /*5620*/  STL [R1+0x2c0], R2 ;  /* 0x0002c00201007387 */ /* 0x0007e80000100800 */
[----:B------:R4:W-:Y:S01]  /*5630*/  STL [R1+0x2bc], R0 ;  /* 0x0002bc0001007387 */ /* 0x0009e20000100800 */
[----:B--2---:R-:W-:-:S06]  /*5640*/  WARPGROUP.ARRIVE ;  /* 0x00000000000079c5 */ /* 0x004fcc0000000000 */
[----:B------:R-:W-:Y:S03]  /*5650*/  HGMMA.64x256x16.F32 R24, gdesc[UR8], R24, gsb0 ;  /* 0x03e00000081879f0 */ /* 0x000fe60008000818 */
[----:B------:R-:W-:Y:S02]  /*5660*/  WARPGROUP.DEPBAR.LE gsb0, 0x0 ;  /* 0x00008000000079c5 */ /* 0x000fe40000010000 */
[----:B------:R-:W-:Y:S01]  /*5670*/  STL.64 [R1], R24 ;  /* 0x0000001801007387 */ /* 0x000fe20000100a00 */
[----:B---3--:R-:W-:Y:S01]  /*5680*/  MOV R2, R150 ;  /* 0x0000009600027202 */ /* 0x008fe20000000f00 */
[----:B----4-:R-:W-:Y:S01]  /*5690*/  IMAD.MOV.U32 R0, RZ, RZ, R151 ;  /* 0x000000ffff007224 */ /* 0x010fe200078e0097 */
[----:B------:R-:W-:Y:S01]  /*56a0*/  MOV R6, R146 ;  /* 0x0000009200067202 */ /* 0x000fe20000000f00 */
[----:B------:R-:W-:Y:S01]  /*56b0*/  STL.64 [R1+0x8], R26 ;  /* 0x0000081a01007387 */ /* 0x000fe20000100a00 */
[----:B01----:R-:W-:Y:S01]  /*56c0*/  IMAD.MOV.U32 R4, RZ, RZ, R148 ;  /* 0x000000ffff047224 */ /* 0x003fe200078e0094 */
        /* <DEDUP_REMOVED lines=38> */
[----:B------:R-:W2:Y:S01]  /*5930*/  LDL.LU.64 R150, [R1+0x780] ;  /* 0x0007800001967983 */ /* 0x000ea20000300a00 */
        /* <DEDUP_REMOVED lines=60> */
[----:B------:R-:W-:-:S02]  /*5d00*/  IMAD.MOV.U32 R167, RZ, RZ, R83 ;  /* 0x000000ffffa77224 */ /* 0x000fc400078e0053 */
[----:B------:R-:W-:Y:S01]  /*5d10*/  IMAD.MOV.U32 R164, RZ, RZ, R80 ;  /* 0x000000ffffa47224 */ /* 0x000fe200078e0050 */
[----:B------:R-:W2:Y:S01]  /*5d20*/  LDL.LU.64 R118, [R1+0x700] ;  /* 0x0007000001767983 */ /* 0x000ea20000300a00 */
[----:B------:R-:W-:Y:S02]  /*5d30*/  IMAD.MOV.U32 R165, RZ, RZ, R81 ;  /* 0x000000ffffa57224 */ /* 0x000fe400078e0051 */
[----:B------:R-:W-:Y:S01]  /*5d40*/  IMAD.MOV.U32 R163, RZ, RZ, R79 ;  /* 0x000000ffffa37224 */ /* 0x000fe200078e004f */
[----:B------:R-:W2:Y:S01]  /*5d50*/  LDL.LU.64 R116, [R1+0x6f8] ;  /* 0x0006f80001747983 */ /* 0x000ea20000300a00 */
[----:B------:R-:W-:Y:S02]  /*5d60*/  IMAD.MOV.U32 R160, RZ, RZ, R76 ;  /* 0x000000ffffa07224 */ /* 0x000fe400078e004c */
        /* <DEDUP_REMOVED lines=58> */
[----:B0-----:R-:W2:Y:S04]  /*6110*/  LDL.LU.64 R44, [R1+0x5d8] ;  /* 0x0005d800012c7983 */ /* 0x001ea80000300a00 */
        /* <DEDUP_REMOVED lines=11> */
[----:B------:R-:W-:-:S02]  /*61d0*/  UMOV UR9, 0x40000040 ;  /* 0x4000004000097882 */ /* 0x000fc40000000000 */
[----:B------:R-:W-:Y:S01]  /*61e0*/  STL [R1+0x580], R152 ;  /* 0x0005809801007387 */ /* 0x000fe20000100800 */
[----:B--2---:R-:W-:-:S06]  /*61f0*/  WARPGROUP.ARRIVE ;  /* 0x00000000000079c5 */ /* 0x004fcc0000000000 */
        /* <DEDUP_REMOVED lines=91> */
[----:B------:R-:W-:Y:S01]  /*67b0*/  IMAD.MOV.U32 R235, RZ, RZ, R0 ;  /* 0x000000ffffeb7224 */ /* 0x000fe200078e0000 */
[----:B------:R-:W-:Y:S02]  /*67c0*/  UIADD3 UR8, UR13, 0x2, URZ ;  /* 0x000000020d087890 */ /* 0x000fe4000fffe03f */
[----:B------:R-:W-:Y:S01]  /*67d0*/  UIADD3 UR10, UR14, 0x2, URZ ;  /* 0x000000020e0a7890 */ /* 0x000fe2000fffe03f */
[----:B------:R-:W-:Y:S01]  /*67e0*/  UMOV UR9, 0x40000040 ;  /* 0x4000004000097882 */ /* 0x000fe20000000000 */
[----:B------:R-:W-:Y:S01]  /*67f0*/  UMOV UR11, 0x40000040 ;  /* 0x40000040000b7882 */ /* 0x000fe20000000000 */
        /* <DEDUP_REMOVED lines=236> */
[----:B------:R-:W-:Y:S01]  /*76c0*/  STL.64 [R1+0x30], R36 ;  /* 0x0000302401007387 */ /* 0x000fe20000100a00 */
[----:B------:R-:W-:-:S03]  /*76d0*/  IMAD.MOV.U32 R5, RZ, RZ, R150 ;  /* 0x000000ffff057224 */ /* 0x000fc600078e0096 */
[----:B------:R-:W-:Y:S01]  /*76e0*/  STL.64 [R1+0x38], R38 ;  /* 0x0000382601007387 */ /* 0x000fe20000100a00 */
[----:B------:R-:W-:-:S03]  /*76f0*/  MOV R4, R151 ;  /* 0x0000009700047202 */ /* 0x000fc60000000f00 */
[----:B------:R-:W-:Y:S01]  /*7700*/  STL.64 [R1+0x40], R40 ;  /* 0x0000402801007387 */ /* 0x000fe20000100a00 */
[----:B------:R-:W-:Y:S01]  /*7710*/  MOV R7, R148 ;  /* 0x0000009400077202 */ /* 0x000fe20000000f00 */
[----:B------:R-:W-:Y:S02]  /*7720*/  IMAD.MOV.U32 R6, RZ, RZ, R149 ;  /* 0x000000ffff067224 */ /* 0x000fe400078e0095 */
[----:B------:R-:W-:Y:S01]  /*7730*/  STL.64 [R1+0x48], R42 ;  /* 0x0000482a01007387 */ /* 0x000fe20000100a00 */
[----:B------:R-:W-:-:S03]  /*7740*/  IMAD.MOV.U32 R9, RZ, RZ, R146 ;  /* 0x000000ffff097224 */ /* 0x000fc600078e0092 */
[----:B------:R0:W-:Y:S01]  /*7750*/  STL.64 [R1+0x50], R44 ;  /* 0x0000502c01007387 */ /* 0x0001e20000100a00 */
[----:B------:R-:W-:Y:S01]  /*7760*/  IMAD.MOV.U32 R8, RZ, RZ, R147 ;  /* 0x000000ffff087224 */ /* 0x000fe200078e0093 */
[----:B------:R-:W-:Y:S02]  /*7770*/  MOV R10, R145 ;  /* 0x00000091000a7202 */ /* 0x000fe40000000f00 */
[----:B------:R-:W3:Y:S01]  /*7780*/  LDL.LU.64 R150, [R1+0x4c8] ;  /* 0x0004c80001967983 */ /* 0x000ee20000300a00 */
[----:B------:R-:W-:Y:S01]  /*7790*/  IMAD.MOV.U32 R11, RZ, RZ, R144 ;  /* 0x000000ffff0b7224 */ /* 0x000fe200078e0090 */
[----:B------:R-:W-:Y:S02]  /*77a0*/  MOV R13, R142 ;  /* 0x0000008e000d7202 */ /* 0x000fe40000000f00 */
[----:B------:R-:W3:Y:S01]  /*77b0*/  LDL.LU.64 R148, [R1+0x4c0] ;  /* 0x0004c00001947983 */ /* 0x000ee20000300a00 */
[----:B------:R-:W-:-:S03]  /*77c0*/  IMAD.MOV.U32 R12, RZ, RZ, R143 ;  /* 0x000000ffff0c7224 */ /* 0x000fc600078e008f */
[----:B------:R-:W3:Y:S01]  /*77d0*/  LDL.LU.64 R146, [R1+0x4b8] ;  /* 0x0004b80001927983 */ /* 0x000ee20000300a00 */
[----:B------:R-:W-:Y:S01]  /*77e0*/  IMAD.MOV.U32 R15, RZ, RZ, R140 ;  /* 0x000000ffff0f7224 */ /* 0x000fe200078e008c */
[----:B------:R-:W-:Y:S01]  /*77f0*/  MOV R18, R139 ;  /* 0x0000008b00127202 */ /* 0x000fe20000000f00 */
[----:B------:R-:W-:Y:S01]  /*7800*/  IMAD.MOV.U32 R14, RZ, RZ, R141 ;  /* 0x000000ffff0e7224 */ /* 0x000fe200078e008d */
        /* <DEDUP_REMOVED lines=350> */
[----:B------:R-:W-:Y:S01]  /*8df0*/  BPT.TRAP 0x1 ;  /* 0x000000040000795c */ /* 0x000fe20000300000 */
.L_x_27:
[----:B-----5:R-:W-:Y:S01]  /*8e00*/  ISETP.NE.AND P1, PT, R17, RZ, PT ;  /* 0x000000ff1100720c */ /* 0x020fe20003f25270 */
[----:B------:R-:W-:Y:S01]  /*8e10*/  UISETP.GT.U32.AND UP0, UPT, UR40, 0x1, UPT ;  /* 0x000000012800788c */ /* 0x000fe2000bf04070 */
[----:B------:R-:W-:-:S11]  /*8e20*/  MOV R4, UR12 ;  /* 0x0000000c00047c02 */ /* 0x000fd60008000f00 */
[----:B------:R-:W-:-:S04]  /*8e30*/  @P1 IMAD R4, R4, 0x8, R0 ;  /* 0x0000000804041824 */ /* 0x000fc800078e0200 */
[----:B------:R-:W-:-:S05]  /*8e40*/  @P1 VIADD R4, R4, 0x18 ;  /* 0x0000001804041836 */ /* 0x000fca0000000000 */
[----:B------:R-:W-:-:S04]  /*8e50*/  @P1 PRMT R4, R152, 0x654, R4 ;  /* 0x0000065498041816 */ /* 0x000fc80000000004 */
[----:B------:R0:W-:Y:S01]  /*8e60*/  @P1 SYNCS.ARRIVE.TRANS64.RED.A1T0 RZ, [R4+URZ], RZ ;  /* 0x000000ff04ff19a7 */ /* 0x0001e2000810043f */
[----:B------:R-:W-:-:S13]  /*8e70*/  PLOP3.LUT P1, PT, PT, PT, UP0, 0x80, 0x0 ;  /* 0x000000000000781c */ /* 0x000fda0003f2f008 */
[----:B0-----:R-:W-:Y:S05]  /*8e80*/  @P1 BRA `(.L_x_28) ;  /* 0x0000000000041947 */ /* 0x001fea0003800000 */
[----:B------:R-:W-:Y:S01]  /*8e90*/  BPT.TRAP 0x1 ;  /* 0x000000040000795c */ /* 0x000fe20000300000 */
.L_x_28:
[----:B------:R-:W-:Y:S02]  /*8ea0*/  UISETP.GT.AND UP2, UPT, UR6, 0x1, UPT ;  /* 0x000000010600788c */ /* 0x000fe4000bf44270 */
[----:B------:R-:W-:Y:S02]  /*8eb0*/  UIADD3 UR7, UR7, 0x1, URZ ;  /* 0x0000000107077890 */ /* 0x000fe4000fffe03f */
[----:B------:R-:W-:Y:S02]  /*8ec0*/  UIADD3 UR12, UR12, 0x1, URZ ;  /* 0x000000010c0c7890 */ /* 0x000fe4000fffe03f */
[----:B------:R-:W-:Y:S01]  /*8ed0*/  PLOP3.LUT P1, PT, PT, PT, UP2, 0x80, 0x0 ;  /* 0x000000000000781c */ /* 0x000fe20003f2f028 */
[----:B------:R-:W-:Y:S02]  /*8ee0*/  UISETP.NE.AND UP0, UPT, UR7, 0x3, UPT ;  /* 0x000000030700788c */ /* 0x000fe4000bf05270 */
[----:B------:R-:W-:Y:S02]  /*8ef0*/  UISETP.NE.AND UP1, UPT, UR12, 0x3, UPT ;  /* 0x000000030c00788c */ /* 0x000fe4000bf25270 */
[----:B------:R-:W-:-:S02]  /*8f00*/  USEL UR8, URZ, 0x1, UP0 ;  /* 0x000000013f087887 */ /* 0x000fc40008000000 */
[----:B------:R-:W-:Y:S02]  /*8f10*/  UIADD3 UR6, UR6, -0x1, URZ ;  /* 0xffffffff06067890 */ /* 0x000fe4000fffe03f */
[----:B------:R-:W-:Y:S02]  /*8f20*/  USEL UR7, UR7, URZ, UP0 ;  /* 0x0000003f07077287 */ /* 0x000fe40008000000 */
[----:B------:R-:W-:Y:S01]  /*8f30*/  USEL UR12, UR12, URZ, UP1 ;  /* 0x0000003f0c0c7287 */ /* 0x000fe20008800000 */
[----:B------:R-:W-:Y:S01]  /*8f40*/  LOP3.LUT R3, R3, UR8, RZ, 0x3c, !PT ;  /* 0x0000000803037c12 */ /* 0x000fe2000f8e3cff */
[----:B------:R-:W-:Y:S10]  /*8f50*/  @P1 BRA `(.L_x_29) ;  /* 0xffffffbc00501947 */ /* 0x000ff4000383ffff */
.L_x_22:
[----:B-----5:R-:W0:Y:S02]  /*8f60*/  LDC R3, c[0x0][0x28c] ;  /* 0x0000a300ff037b82 */ /* 0x020e240000000800 */
[----:B0-----:R-:W-:-:S13]  /*8f70*/  ISETP.GE.AND P1, PT, R3, 0x1, PT ;  /* 0x000000010300780c */ /* 0x001fda0003f26270 */
[----:B------:R-:W-:Y:S05]  /*8f80*/  @!P1 BRA `(.L_x_30) ;  /* 0x0000000000549947 */ /* 0x000fea0003800000 */
[----:B------:R-:W-:Y:S05]  /*8f90*/  @!P0 BRA `(.L_x_31) ;  /* 0x0000000000048947 */ /* 0x000fea0003800000 */
[----:B------:R-:W-:Y:S01]  /*8fa0*/  BPT.TRAP 0x1 ;  /* 0x000000040000795c */ /* 0x000fe20000300000 */
.L_x_31:
[----:B------:R-:W-:Y:S01]  /*8fb0*/  ISETP.NE.AND P0, PT, R17, RZ, PT ;  /* 0x000000ff1100720c */ /* 0x000fe20003f05270 */
[----:B------:R-:W-:-:S12]  /*8fc0*/  BSSY B0, `(.L_x_32) ;  /* 0x000000d000007945 */ /* 0x000fd80003800000 */
[----:B------:R-:W-:Y:S05]  /*8fd0*/  @!P0 BRA `(.L_x_33) ;  /* 0x00000000002c8947 */ /* 0x000fea0003800000 */
[----:B------:R-:W-:-:S04]  /*8fe0*/  UISETP.LT.AND UP0, UPT, UR44, 0x1, UPT ;  /* 0x000000012c00788c */ /* 0x000fc8000bf01270 */
[----:B------:R-:W-:-:S04]  /*8ff0*/  USEL UR6, UR44, 0x1, UP0 ;  /* 0x000000012c067887 */ /* 0x000fc80008000000 */
[----:B------:R-:W-:-:S04]  /*9000*/  UIADD3 UR6, UR39, UR44, -UR6 ;  /* 0x0000002c27067290 */ /* 0x000fc8000fffe806 */
[----:B------:R-:W-:-:S04]  /*9010*/  UIMAD.WIDE.U32 UR4, UR6, -0x55555555, URZ ;  /* 0xaaaaaaab060478a5 */ /* 0x000fc8000f8e003f */
[----:B------:R-:W-:-:S04]  /*9020*/  USHF.R.U32.HI UR4, URZ, 0x1, UR5 ;  /* 0x000000013f047899 */ /* 0x000fc80008011605 */
[----:B------:R-:W-:-:S06]  /*9030*/  UIMAD UR6, UR4, -0x3, UR6 ;  /* 0xfffffffd040678a4 */ /* 0x000fcc000f8e0206 */
[----:B------:R-:W-:-:S05]  /*9040*/  MOV R3, UR6 ;  /* 0x0000000600037c02 */ /* 0x000fca0008000f00 */
[----:B------:R-:W-:-:S04]  /*9050*/  IMAD R0, R3, 0x8, R0 ;  /* 0x0000000803007824 */ /* 0x000fc800078e0200 */
[----:B------:R-:W-:-:S05]  /*9060*/  VIADD R0, R0, 0x18 ;  /* 0x0000001800007836 */ /* 0x000fca0000000000 */
[----:B------:R-:W-:-:S04]  /*9070*/  PRMT R0, R152, 0x654, R0 ;  /* 0x0000065498007816 */ /* 0x000fc80000000000 */
[----:B------:R0:W-:Y:S03]  /*9080*/  SYNCS.ARRIVE.TRANS64.RED.A1T0 RZ, [R0+URZ], RZ ;  /* 0x000000ff00ff79a7 */ /* 0x0001e6000810043f */
.L_x_33:
[----:B------:R-:W-:Y:S05]  /*9090*/  BSYNC B0 ;  /* 0x0000000000007941 */ /* 0x000fea0003800000 */
.L_x_32:
[----:B------:R-:W-:-:S06]  /*90a0*/  UISETP.GT.U32.AND UP0, UPT, UR40, 0x1, UPT ;  /* 0x000000012800788c */ /* 0x000fcc000bf04070 */
[----:B------:R-:W-:-:S13]  /*90b0*/  PLOP3.LUT P0, PT, PT, PT, UP0, 0x80, 0x0 ;  /* 0x000000000000781c */ /* 0x000fda0003f0f008 */
[----:B------:R-:W-:Y:S05]  /*90c0*/  @P0 BRA `(.L_x_30) ;  /* 0x0000000000040947 */ /* 0x000fea0003800000 */
[----:B------:R-:W-:Y:S01]  /*90d0*/  BPT.TRAP 0x1 ;  /* 0x000000040000795c */ /* 0x000fe20000300000 */
.L_x_30:
[----:B------:R-:W1:Y:S01]  /*90e0*/  S2R R8, SR_TID.X ;  /* 0x0000000000087919 */ /* 0x000e620000002100 */
[----:B------:R-:W-:Y:S01]  /*90f0*/  IMAD.MOV.U32 R19, RZ, RZ, 0x6540 ;  /* 0x00006540ff137424 */ /* 0x000fe200078e00ff */
[----:B------:R-:W-:Y:S02]  /*9100*/  UIMAD.WIDE UR6, UR41, 0x100, URZ ;  /* 0x00000100290678a5 */ /* 0x000fe4000f8e023f */
[----:B------:R-:W-:Y:S01]  /*9110*/  USHF.R.S32.HI UR10, URZ, 0x1f, UR43 ;  /* 0x0000001f3f0a7899 */ /* 0x000fe2000801142b */
[----:B------:R-:W-:Y:S01]  /*9120*/  ULDC.64 UR8, c[0x0][0x5d0] ;  /* 0x0001740000087ab9 */ /* 0x000fe20000000a00 */
[----:B------:R-:W-:Y:S02]  /*9130*/  USHF.L.U32 UR41, UR41, 0x8, URZ ;  /* 0x0000000829297899 */ /* 0x000fe4000800063f */
[----:B------:R-:W-:Y:S02]  /*9140*/  UIMAD UR4, UR10, UR8, URZ ;  /* 0x000000080a0472a4 */ /* 0x000fe4000f8e023f */
[----:B------:R-:W-:-:S02]  /*9150*/  UIADD3 UR39, UR44, UR39, URZ ;  /* 0x000000272c277290 */ /* 0x000fc4000fffe03f */
[----:B------:R-:W-:Y:S02]  /*9160*/  UIMAD UR4, UR43, UR9, UR4 ;  /* 0x000000092b0472a4 */ /* 0x000fe4000f8e0204 */
[----:B------:R-:W-:Y:S02]  /*9170*/  UISETP.GT.U32.AND UP1, UPT, UR39, 0x2, UPT ;  /* 0x000000022700788c */ /* 0x000fe4000bf24070 */
[----:B------:R-:W-:Y:S02]  /*9180*/  UISETP.GE.U32.AND UP2, UPT, UR44, 0x3, UPT ;  /* 0x000000032c00788c */ /* 0x000fe4000bf46070 */
[----:B------:R-:W-:Y:S01]  /*9190*/  UISETP.LT.U32.AND UP1, UPT, UR44, 0x3, UP1 ;  /* 0x000000032c00788c */ /* 0x000fe20008f21070 */
[--C-:B-1----:R-:W-:Y:S01]  /*91a0*/  SHF.R.U32.HI R4, RZ, 0x7, R8.reuse ;  /* 0x00000007ff047819 */ /* 0x102fe20000011608 */
[----:B------:R-:W-:Y:S01]  /*91b0*/  IMAD.SHL.U32 R18, R8, 0x2, RZ ;  /* 0x0000000208127824 */ /* 0x000fe200078e00ff */
[----:B------:R-:W-:Y:S02]  /*91c0*/  SHF.R.U32.HI R5, RZ, 0x2, R8 ;  /* 0x00000002ff057819 */ /* 0x000fe40000011608 */
[----:B------:R-:W-:-:S02]  /*91d0*/  LOP3.LUT R4, R4, 0x1, RZ, 0xc0, !PT ;  /* 0x0000000104047812 */ /* 0x000fc400078ec0ff */
[----:B------:R-:W-:Y:S02]  /*91e0*/  LOP3.LUT R6, R8, 0x60, RZ, 0xc0, !PT ;  /* 0x0000006008067812 */ /* 0x000fe400078ec0ff */
[----:B------:R-:W-:Y:S02]  /*91f0*/  LOP3.LUT R5, R5, 0x7, RZ, 0xc0, !PT ;  /* 0x0000000705057812 */ /* 0x000fe400078ec0ff */
[----:B------:R-:W-:Y:S02]  /*9200*/  SHF.L.U32 R3, R4, 0x6, RZ ;  /* 0x0000000604037819 */ /* 0x000fe400000006ff */
[----:B------:R-:W-:Y:S02]  /*9210*/  LOP3.LUT R18, R18, 0x6, RZ, 0xc0, !PT ;  /* 0x0000000612127812 */ /* 0x000fe400078ec0ff */
[----:B------:R-:W-:Y:S02]  /*9220*/  SHF.R.U32.HI R6, RZ, 0x1, R6 ;  /* 0x00000001ff067819 */ /* 0x000fe40000011606 */
[----:B------:R-:W-:-:S02]  /*9230*/  LOP3.LUT R3, R3, 0x40, R5, 0xe2, !PT ;  /* 0x0000004003037812 */ /* 0x000fc400078ee205 */
[----:B------:R-:W-:Y:S01]  /*9240*/  PRMT R18, R18, R19, UR42 ;  /* 0x0000002a12127e16 */ /* 0x000fe20008000013 */
[----:B------:R-:W-:Y:S01]  /*9250*/  USHF.L.U32 UR42, UR42, 0x8, URZ ;  /* 0x000000082a2a7899 */ /* 0x000fe2000800063f */
[----:B0-----:R-:W-:Y:S02]  /*9260*/  IADD3 R0, RZ, -R6, -R5 ;  /* 0x80000006ff007210 */ /* 0x001fe40007ffe805 */
[----:B------:R-:W-:Y:S02]  /*9270*/  LOP3.LUT R3, R3, UR6, R6, 0xfe, !PT ;  /* 0x0000000603037c12 */ /* 0x000fe4000f8efe06 */
[----:B------:R-:W-:Y:S01]  /*9280*/  SHF.R.S32.HI R19, RZ, 0x1f, R18 ;  /* 0x0000001fff137819 */ /* 0x000fe20000011412 */
[----:B------:R-:W-:Y:S01]  /*9290*/  IMAD R0, R4, -0x40, R0 ;  /* 0xffffffc004007824 */ /* 0x000fe200078e0200 */
[----:B------:R-:W-:Y:S01]  /*92a0*/  MOV R6, UR8 ;  /* 0x0000000800067c02 */ /* 0x000fe20008000f00 */
[----:B------:R-:W-:Y:S01]  /*92b0*/  ULDC UR8, c[0x0][0x284] ;  /* 0x0000a10000087ab9 */ /* 0x000fe20000000800 */
[----:B------:R-:W-:Y:S01]  /*92c0*/  MOV R5, 0xfffffffe ;  /* 0xfffffffe00057802 */ /* 0x000fe20000000f00 */
[----:B------:R-:W-:-:S02]  /*92d0*/  IMAD.U32 R153, RZ, RZ, UR8 ;  /* 0x00000008ff997e24 */ /* 0x000fc4000f8e00ff */
[----:B------:R-:W-:-:S03]  /*92e0*/  IMAD.WIDE.U32 R6, R6, UR43, R18 ;  /* 0x0000002b06067c25 */ /* 0x000fc6000f8e0012 */
[----:B------:R-:W-:Y:S01]  /*92f0*/  IADD3 R153, R153, -UR41, R0 ;  /* 0x8000002999997c10 */ /* 0x000fe2000fffe000 */
[----:B------:R-:W-:Y:S01]  /*9300*/  VIADD R7, R7, UR4 ;  /* 0x0000000407077c36 */ /* 0x000fe20008000000 */
[----:B------:R-:W-:Y:S01]  /*9310*/  ULDC UR4, c[0x0][0x288] ;  /* 0x0000a20000047ab9 */ /* 0x000fe20000000800 */
[----:B------:R-:W-:Y:S01]  /*9320*/  LOP3.LUT R0, R8, 0x3, RZ, 0xc0, !PT ;  /* 0x0000000308007812 */ /* 0x000fe200078ec0ff */
[----:B------:R-:W-:-:S04]  /*9330*/  UISETP.GE.AND UP0, UPT, UR42, UR4, UPT ;  /* 0x000000042a00728c */ /* 0x000fc8000bf06270 */
[----:B------:R-:W-:Y:S01]  /*9340*/  UISETP.GE.OR UP0, UPT, UR41, UR8, UP0 ;  /* 0x000000082900728c */ /* 0x000fe20008706670 */
[----:B------:R-:W-:Y:S01]  /*9350*/  IMAD R0, R0, R5, UR4 ;  /* 0x0000000400007e24 */ /* 0x000fe2000f8e0205 */
[----:B------:R-:W-:Y:S02]  /*9360*/  UIMAD.WIDE.U32 UR4, UR39, -0x55555555, URZ ;  /* 0xaaaaaaab270478a5 */ /* 0x000fe4000f8e003f */
[----:B------:R-:W-:Y:S01]  /*9370*/  USEL UR8, URZ, 0x1, !UP1 ;  /* 0x000000013f087887 */ /* 0x000fe2000c800000 */
[----:B------:R-:W-:Y:S01]  /*9380*/  VIADD R0, R0, -UR42 ;  /* 0x8000002a00007c36 */ /* 0x000fe20008000000 */
[----:B------:R-:W-:Y:S01]  /*9390*/  PLOP3.LUT P0, PT, PT, PT, UP0, 0x80, 0x0 ;  /* 0x000000000000781c */ /* 0x000fe20003f0f008 */
[----:B------:R-:W-:Y:S02]  /*93a0*/  USHF.R.U32.HI UR4, URZ, 0x1, UR5 ;  /* 0x000000013f047899 */ /* 0x000fe40008011605 */
[----:B------:R-:W-:Y:S02]  /*93b0*/  ULOP3.LUT UR38, UR38, UR8, URZ, 0x3c, !UPT ;  /* 0x0000000826267292 */ /* 0x000fe4000f8e3c3f */
[----:B------:R-:W-:-:S02]  /*93c0*/  UIMAD UR39, UR4, -0x3, UR39 ;  /* 0xfffffffd042778a4 */ /* 0x000fc4000f8e0227 */
[----:B------:R-:W-:Y:S01]  /*93d0*/  @UP2 ULOP3.LUT UR38, UR38, 0x1, UR4, 0x78, !UPT ;  /* 0x0000000126262892 */ /* 0x000fe2000f8e7804 */
[----:B------:R-:W-:-:S05]  /*93e0*/  UMOV UR41, 0xffffffff ;  /* 0xffffffff00297882 */ /* 0x000fca0000000000 */
[----:B------:R-:W-:Y:S06]  /*93f0*/  @P0 BRA `(.L_x_34) ;  /* 0x0000010400d80947 */ /* 0x000fec0003800000 */
[----:B------:R-:W-:Y:S01]  /*9400*/  FSETP.NEU.AND P0, PT, R16, RZ, PT ;  /* 0x000000ff1000720b */ /* 0x000fe20003f0d000 */
[----:B------:R-:W-:Y:S01]  /*9410*/  ULDC.64 UR8, c[0x0][0x5c8] ;  /* 0x0001720000087ab9 */ /* 0x000fe20000000a00 */
[----:B------:R-:W-:Y:S01]  /*9420*/  ISETP.GT.AND P3, PT, R153, RZ, PT ;  /* 0x000000ff9900720c */ /* 0x000fe20003f64270 */
[----:B------:R-:W-:Y:S01]  /*9430*/  UIMAD UR4, UR7, UR8, URZ ;  /* 0x00000008070472a4 */ /* 0x000fe2000f8e023f */
[----:B------:R-:W-:Y:S01]  /*9440*/  IMAD.U32 R10, RZ, RZ, UR9 ;  /* 0x00000009ff0a7e24 */ /* 0x000fe2000f8e00ff */
[----:B------:R-:W-:Y:S01]  /*9450*/  BSSY B0, `(.L_x_34) ;  /* 0x0001070000007945 */ /* 0x000fe20003800000 */
[----:B------:R-:W-:Y:S01]  /*9460*/  IMAD.WIDE.U32 R6, R3, UR8, R6 ;  /* 0x0000000803067c25 */ /* 0x000fe2000f8e0006 */
[----:B------:R-:W-:-:S03]  /*9470*/  ISETP.GT.AND P1, PT, R0, RZ, P3 ;  /* 0x000000ff0000720c */ /* 0x000fc60001f24270 */
[----:B------:R-:W-:-:S05]  /*9480*/  IMAD R10, R3, R10, UR4 ;  /* 0x00000004030a7e24 */ /* 0x000fca000f8e020a */
[----:B------:R-:W-:Y:S01]  /*9490*/  IADD3 R10, R7, R10, RZ ;  /* 0x0000000a070a7210 */ /* 0x000fe20007ffe0ff */
[----:B------:R-:W-:Y:S06]  /*94a0*/  @!P0 BRA `(.L_x_35) ;  /* 0x000000b800108947 */ /* 0x000fec0003800000 */
[----:B------:R-:W0:Y:S01]  /*94b0*/  LDC.64 R22, c[0x0][0x5b8] ;  /* 0x00016e00ff167b82 */ /* 0x000e220000000a00 */
[----:B------:R-:W2:Y:S01]  /*94c0*/  LDL.LU R11, [R1] ;  /* 0x00000000010b7983 */ /* 0x000ea20000300800 */
[----:B------:R-:W-:-:S06]  /*94d0*/  ULDC.64 UR4, c[0x0][0x5c0] ;  /* 0x0001700000047ab9 */ /* 0x000fcc0000000a00 */
[----:B------:R-:W1:Y:S08]  /*94e0*/  LDC.64 R14, c[0x0][0x5b0] ;  /* 0x00016c00ff0e7b82 */ /* 0x000e700000000a00 */
[----:B------:R-:W3:Y:S01]  /*94f0*/  LDC.64 R12, c[0x0][0x5a8] ;  /* 0x00016a00ff0c7b82 */ /* 0x000ee20000000a00 */
[C---:B0-----:R-:W-:Y:S02]  /*9500*/  IMAD R159, R22.reuse, UR10, RZ ;  /* 0x0000000a169f7c24 */ /* 0x041fe4000f8e02ff */
[----:B------:R-:W-:-:S04]  /*9510*/  IMAD.WIDE.U32 R154, R22, UR43, R18 ;  /* 0x0000002b169a7c25 */ /* 0x000fc8000f8e0012 */
[----:B------:R-:W-:Y:S02]  /*9520*/  IMAD R159, R23, UR43, R159 ;  /* 0x0000002b179f7c24 */ /* 0x000fe4000f8e029f */
[----:B-1----:R-:W-:Y:S02]  /*9530*/  IMAD R158, R14, UR7, RZ ;  /* 0x000000070e9e7c24 */ /* 0x002fe4000f8e02ff */
[----:B------:R-:W-:Y:S02]  /*9540*/  IMAD.IADD R21, R155, 0x1, R159 ;  /* 0x000000019b157824 */ /* 0x000fe400078e029f */
[----:B------:R-:W-:Y:S02]  /*9550*/  IMAD.MOV.U32 R20, RZ, RZ, R154 ;  /* 0x000000ffff147224 */ /* 0x000fe400078e009a */
[C---:B------:R-:W-:Y:S02]  /*9560*/  IMAD R158, R3.reuse, R15, R158 ;  /* 0x0000000f039e7224 */ /* 0x040fe400078e029e */
[----:B------:R-:W-:-:S05]  /*9570*/  IMAD.WIDE.U32 R4, R3, R14, R20 ;  /* 0x0000000e03047225 */ /* 0x000fca00078e0014 */
[----:B------:R-:W-:Y:S02]  /*9580*/  IADD3 R5, R5, R158, RZ ;  /* 0x0000009e05057210 */ /* 0x000fe40007ffe0ff */
[----:B---3--:R-:W-:-:S04]  /*9590*/  LEA R8, P0, R4, R12, 0x1 ;  /* 0x0000000c04087211 */ /* 0x008fc800078008ff */
[----:B------:R-:W-:-:S05]  /*95a0*/  LEA.HI.X R9, R4, R13, R5, 0x1, P0 ;  /* 0x0000000d04097211 */ /* 0x000fca00000f0c05 */
[----:B------:R-:W3:Y:S01]  /*95b0*/  @P1 LDG.E.LTC128B.U16 R23, desc[UR36][R8.64] ;  /* 0x0000002408171981 */ /* 0x000ee2000c1e1520 */
[----:B------:R-:W-:Y:S01]  /*95c0*/  BSSY B1, `(.L_x_36) ;  /* 0x0000011000017945 */ /* 0x000fe20003800000 */
[----:B---3--:R-:W-:-:S05]  /*95d0*/  HADD2.F32 R4, -RZ, R23.H0_H0 ;  /* 0x20000017ff047230 */ /* 0x008fca0000004100 */
[----:B------:R-:W-:-:S04]  /*95e0*/  FMUL R4, R4, R16 ;  /* 0x0000001004047220 */ /* 0x000fc80000400000 */
[----:B--2---:R-:W-:Y:S01]  /*95f0*/  FFMA R7, R11, R2, R4 ;  /* 0x000000020b077223 */ /* 0x004fe20000000004 */
[----:B------:R-:W-:-:S04]  /*9600*/  LEA R4, P0, R6, UR4, 0x1 ;  /* 0x0000000406047c11 */ /* 0x000fc8000f8008ff */
[----:B------:R-:W-:Y:S02]  /*9610*/  LEA.HI.X R5, R6, UR5, R10, 0x1, P0 ;  /* 0x0000000506057c11 */ /* 0x000fe400080f0c0a */
[----:B------:R-:W-:-:S05]  /*9620*/  F2FP.F16.F32.PACK_AB R6, RZ, R7 ;  /* 0x00000007ff06723e */ /* 0x000fca00000000ff */
[----:B------:R0:W-:Y:S02]  /*9630*/  @P1 STG.E.U16 desc[UR36][R4.64], R6 ;  /* 0x0000000604001986 */ /* 0x0001e4000c101524 */
[----:B0-----:R-:W-:-:S04]  /*9640*/  IMAD.WIDE.U32 R6, R3, R14, R18 ;  /* 0x0000000e03067225 */ /* 0x001fc800078e0012 */
[----:B------:R-:W-:Y:S02]  /*9650*/  IMAD.IADD R7, R158, 0x1, R7 ;  /* 0x000000019e077824 */ /* 0x000fe400078e0207 */
[----:B------:R-:W-:-:S04]  /*9660*/  IMAD.WIDE.U32 R6, R22, UR43, R6 ;  /* 0x0000002b16067c25 */ /* 0x000fc8000f8e0006 */
[----:B------:R-:W-:Y:S01]  /*9670*/  IMAD.IADD R7, R159, 0x1, R7 ;  /* 0x000000019f077824 */ /* 0x000fe200078e0207 */
[----:B------:R-:W-:-:S04]  /*9680*/  LEA R10, P0, R6, R12, 0x1 ;  /* 0x0000000c060a7211 */ /* 0x000fc800078008ff */
[----:B------:R-:W-:Y:S02]  /*9690*/  LEA.HI.X R11, R6, R13, R7, 0x1, P0 ;  /* 0x0000000d060b7211 */ /* 0x000fe400000f0c07 */
[----:B------:R-:W-:-:S13]  /*96a0*/  ISETP.GT.AND P0, PT, R0, 0x1, P3 ;  /* 0x000000010000780c */ /* 0x000fda0001f04270 */
[----:B------:R-:W-:Y:S05]  /*96b0*/  @!P0 BRA `(.L_x_37) ;  /* 0x0000000000048947 */ /* 0x000fea0003800000 */
[----:B------:R0:W5:Y:S02]  /*96c0*/  LDG.E.LTC128B.U16 R23, desc[UR36][R10.64+0x2] ;  /* 0x000002240a177981 */ /* 0x000164000c1e1520 */
.L_x_37:
[----:B------:R-:W-:Y:S05]  /*96d0*/  BSYNC B1 ;  /* 0x0000000000017941 */ /* 0x000fea0003800000 */
.L_x_36:
[----:B------:R-:W2:Y:S01]  /*96e0*/  LDL.LU R7, [R1+0x4] ;  /* 0x0000040001077983 */ /* 0x000ea20000300800 */
[----:B-----5:R-:W-:Y:S01]  /*96f0*/  HADD2.F32 R6, -RZ, R23.H0_H0 ;  /* 0x20000017ff067230 */ /* 0x020fe20000004100 */
[C---:B------:R-:W-:Y:S02]  /*9700*/  SHF.L.U64.HI R157, R14.reuse, 0x3, R15 ;  /* 0x000000030e9d7819 */ /* 0x040fe4000001020f */
[----:B------:R-:W-:Y:S01]  /*9710*/  SHF.L.U32 R156, R14, 0x3, RZ ;  /* 0x000000030e9c7819 */ /* 0x000fe200000006ff */
[----:B------:R-:W3:Y:S01]  /*9720*/  LDL.LU R160, [R1+0x8] ;  /* 0x0000080001a07983 */ /* 0x000ee20000300800 */
[----:B------:R-:W-:-:S04]  /*9730*/  FMUL R6, R6, R16 ;  /* 0x0000001006067220 */ /* 0x000fc80000400000 */
[----:B--2---:R-:W-:-:S05]  /*9740*/  FFMA R6, R7, R2, R6 ;  /* 0x0000000207067223 */ /* 0x004fca0000000006 */
[----:B------:R-:W-:-:S05]  /*9750*/  F2FP.F16.F32.PACK_AB R6, RZ, R6 ;  /* 0x00000006ff06723e */ /* 0x000fca00000000ff */
[----:B------:R1:W-:Y:S01]  /*9760*/  @P0 STG.E.U16 desc[UR36][R4.64+0x2], R6 ;  /* 0x0000020604000986 */ /* 0x0003e2000c101524 */
[----:B------:R-:W-:-:S04]  /*9770*/  ISETP.GT.AND P0, PT, R153, 0x8, PT ;  /* 0x000000089900780c */ /* 0x000fc80003f04270 */
[----:B------:R-:W-:Y:S01]  /*9780*/  ISETP.GT.AND P1, PT, R0, RZ, P0 ;  /* 0x000000ff0000720c */ /* 0x000fe20000724270 */
[----:B-1----:R-:W-:-:S04]  /*9790*/  IMAD.WIDE.U32 R6, R3, R14, R156 ;  /* 0x0000000e03067225 */ /* 0x002fc800078e009c */
[----:B------:R-:W-:Y:S01]  /*97a0*/  IMAD.IADD R158, R158, 0x1, R7 ;  /* 0x000000019e9e7824 */ /* 0x000fe200078e0207 */
[----:B------:R-:W-:-:S05]  /*97b0*/  IADD3 R7, P2, R154, R6, RZ ;  /* 0x000000069a077210 */ /* 0x000fca0007f5e0ff */
[----:B------:R-:W-:Y:S01]  /*97c0*/  IMAD.X R9, R158, 0x1, R21, P2 ;  /* 0x000000019e097824 */ /* 0x000fe200010e0615 */
[----:B------:R-:W-:-:S04]  /*97d0*/  LEA R8, P2, R7, R12, 0x1 ;  /* 0x0000000c07087211 */ /* 0x000fc800078408ff */
[----:B------:R-:W-:-:S05]  /*97e0*/  LEA.HI.X R9, R7, R13, R9, 0x1, P2 ;  /* 0x0000000d07097211 */ /* 0x000fca00010f0c09 */
[----:B------:R1:W2:Y:S01]  /*97f0*/  @P1 LDG.E.LTC128B.U16 R23, desc[UR36][R8.64] ;  /* 0x0000002408171981 */ /* 0x0002a2000c1e1520 */
[----:B------:R-:W-:Y:S01]  /*9800*/  IADD3 R6, P2, R18, R6, RZ ;  /* 0x0000000612067210 */ /* 0x000fe20007f5e0ff */
[----:B------:R-:W-:Y:S01]  /*9810*/  BSSY B1, `(.L_x_38) ;  /* 0x0000016000017945 */ /* 0x000fe20003800000 */
[----:B------:R-:W-:Y:S02]  /*9820*/  ISETP.GT.AND P4, PT, R0, 0x1, P0 ;  /* 0x000000010000780c */ /* 0x000fe40000784270 */
[----:B------:R-:W-:Y:S01]  /*9830*/  IADD3.X R7, R19, R158, RZ, P2, !PT ;  /* 0x0000009e13077210 */ /* 0x000fe200017fe4ff */
[----:B------:R-:W-:Y:S02]  /*9840*/  IMAD.U32 R158, RZ, RZ, UR9 ;  /* 0x00000009ff9e7e24 */ /* 0x000fe4000f8e00ff */
[----:B------:R-:W-:-:S04]  /*9850*/  IMAD.WIDE.U32 R6, R22, UR43, R6 ;  /* 0x0000002b16067c25 */ /* 0x000fc8000f8e0006 */
[----:B------:R-:W-:Y:S01]  /*9860*/  IMAD.IADD R7, R159, 0x1, R7 ;  /* 0x000000019f077824 */ /* 0x000fe200078e0207 */
[----:B-1----:R-:W-:-:S04]  /*9870*/  LEA R8, P2, R6, R12, 0x1 ;  /* 0x0000000c06087211 */ /* 0x002fc800078408ff */
[----:B------:R-:W-:Y:S01]  /*9880*/  LEA.HI.X R9, R6, R13, R7, 0x1, P2 ;  /* 0x0000000d06097211 */ /* 0x000fe200010f0c07 */
[----:B--2---:R-:W-:-:S05]  /*9890*/  HADD2.F32 R6, -RZ, R23.H0_H0 ;  /* 0x20000017ff067230 */ /* 0x004fca0000004100 */
[----:B------:R-:W-:-:S04]  /*98a0*/  FMUL R6, R6, R16 ;  /* 0x0000001006067220 */ /* 0x000fc80000400000 */
[----:B---3--:R-:W-:Y:S01]  /*98b0*/  FFMA R7, R160, R2, R6 ;  /* 0x00000002a0077223 */ /* 0x008fe20000000006 */
[----:B------:R-:W-:Y:S01]  /*98c0*/  IMAD.U32 R160, RZ, RZ, UR8 ;  /* 0x00000008ffa07e24 */ /* 0x000fe2000f8e00ff */
[----:B------:R-:W-:-:S03]  /*98d0*/  MOV R6, UR8 ;  /* 0x0000000800067c02 */ /* 0x000fc60008000f00 */
[----:B------:R-:W-:Y:S01]  /*98e0*/  IMAD.SHL.U32 R160, R160, 0x10, RZ ;  /* 0x00000010a0a07824 */ /* 0x000fe200078e00ff */
[----:B------:R-:W-:Y:S02]  /*98f0*/  SHF.L.U64.HI R158, R6, 0x4, R158 ;  /* 0x00000004069e7819 */ /* 0x000fe4000001029e */
[----:B------:R-:W-:Y:S02]  /*9900*/  F2FP.F16.F32.PACK_AB R7, RZ, R7 ;  /* 0x00000007ff07723e */ /* 0x000fe400000000ff */
[----:B------:R-:W-:Y:S02]  /*9910*/  IADD3 R6, P2, R160, R4, RZ ;  /* 0x00000004a0067210 */ /* 0x000fe40007f5e0ff */
[----:B------:R-:W-:Y:S02]  /*9920*/  PRMT R161, R7, 0x7610, R161 ;  /* 0x0000761007a17816 */ /* 0x000fe400000000a1 */
[----:B------:R-:W-:-:S05]  /*9930*/  IADD3.X R7, R158, R5, RZ, P2, !PT ;  /* 0x000000059e077210 */ /* 0x000fca00017fe4ff */
[----:B------:R1:W-:Y:S01]  /*9940*/  @P1 STG.E.U16 desc[UR36][R6.64], R161 ;  /* 0x000000a106001986 */ /* 0x0003e2000c101524 */
[----:B------:R-:W-:Y:S05]  /*9950*/  @!P4 BRA `(.L_x_39) ;  /* 0x000000000004c947 */ /* 0x000fea0003800000 */
[----:B------:R2:W5:Y:S02]  /*9960*/  LDG.E.LTC128B.U16 R23, desc[UR36][R8.64+0x2] ;  /* 0x0000022408177981 */ /* 0x000564000c1e1520 */
.L_x_39:
[----:B------:R-:W-:Y:S05]  /*9970*/  BSYNC B1 ;  /* 0x0000000000017941 */ /* 0x000fea0003800000 */
.L_x_38:
[----:B------:R-:W3:Y:S01]  /*9980*/  LDL.LU R162, [R1+0xc] ;  /* 0x00000c0001a27983 */ /* 0x000ee20000300800 */
[----:B-1---5:R-:W-:Y:S01]  /*9990*/  HADD2.F32 R161, -RZ, R23.H0_H0 ;  /* 0x20000017ffa17230 */ /* 0x022fe20000004100 */
[----:B------:R-:W-:Y:S01]  /*99a0*/  ISETP.GT.AND P1, PT, R0, 0x8, P3 ;  /* 0x000000080000780c */ /* 0x000fe20001f24270 */
[----:B------:R-:W-:Y:S03]  /*99b0*/  BSSY B1, `(.L_x_40) ;  /* 0x0000007000017945 */ /* 0x000fe60003800000 */
[----:B------:R-:W-:-:S04]  /*99c0*/  FMUL R161, R161, R16 ;  /* 0x00000010a1a17220 */ /* 0x000fc80000400000 */
[----:B---3--:R-:W-:-:S05]  /*99d0*/  FFMA R161, R162, R2, R161 ;  /* 0x00000002a2a17223 */ /* 0x008fca00000000a1 */
[----:B------:R-:W-:-:S05]  /*99e0*/  F2FP.F16.F32.PACK_AB R161, RZ, R161 ;  /* 0x000000a1ffa1723e */ /* 0x000fca00000000ff */
[----:B------:R1:W-:Y:S01]  /*99f0*/  @P4 STG.E.U16 desc[UR36][R6.64+0x2], R161 ;  /* 0x000002a106004986 */ /* 0x0003e2000c101524 */
[----:B------:R-:W-:Y:S05]  /*9a00*/  @!P1 BRA `(.L_x_41) ;  /* 0x0000000000049947 */ /* 0x000fea0003800000 */
[----:B------:R3:W5:Y:S02]  /*9a10*/  LDG.E.LTC128B.U16 R23, desc[UR36][R10.64+0x10] ;  /* 0x000010240a177981 */ /* 0x000764000c1e1520 */
.L_x_41:
[----:B------:R-:W-:Y:S05]  /*9a20*/  BSYNC B1 ;  /* 0x0000000000017941 */ /* 0x000fea0003800000 */
.L_x_40:
[----:B------:R-:W4:Y:S01]  /*9a30*/  LDL.LU R162, [R1+0x10] ;  /* 0x0000100001a27983 */ /* 0x000f220000300800 */
[----:B-1---5:R-:W-:Y:S01]  /*9a40*/  HADD2.F32 R161, -RZ, R23.H0_H0 ;  /* 0x20000017ffa17230 */ /* 0x022fe20000004100 */
[----:B------:R-:W-:Y:S01]  /*9a50*/  ISETP.GT.AND P2, PT, R0, 0x9, P3 ;  /* 0x000000090000780c */ /* 0x000fe20001f44270 */
[----:B------:R-:W-:Y:S03]  /*9a60*/  BSSY B1, `(.L_x_42) ;  /* 0x0000007000017945 */ /* 0x000fe60003800000 */
[----:B------:R-:W-:-:S04]  /*9a70*/  FMUL R161, R161, R16 ;  /* 0x00000010a1a17220 */ /* 0x000fc80000400000 */
[----:B----4-:R-:W-:-:S05]  /*9a80*/  FFMA R161, R162, R2, R161 ;  /* 0x00000002a2a17223 */ /* 0x010fca00000000a1 */
[----:B------:R-:W-:-:S05]  /*9a90*/  F2FP.F16.F32.PACK_AB R161, RZ, R161 ;  /* 0x000000a1ffa1723e */ /* 0x000fca00000000ff */
[----:B------:R1:W-:Y:S01]  /*9aa0*/  @P1 STG.E.U16 desc[UR36][R4.64+0x10], R161 ;  /* 0x000010a104001986 */ /* 0x0003e2000c101524 */
[----:B------:R-:W-:Y:S05]  /*9ab0*/  @!P2 BRA `(.L_x_43) ;  /* 0x000000000004a947 */ /* 0x000fea0003800000 */
[----:B------:R4:W5:Y:S02]  /*9ac0*/  LDG.E.LTC128B.U16 R23, desc[UR36][R10.64+0x12] ;  /* 0x000012240a177981 */ /* 0x000964000c1e1520 */
.L_x_43:
[----:B------:R-:W-:Y:S05]  /*9ad0*/  BSYNC B1 ;  /* 0x0000000000017941 */ /* 0x000fea0003800000 */
.L_x_42:
[----:B------:R-:W2:Y:S01]  /*9ae0*/  LDL.LU R162, [R1+0x14] ;  /* 0x0000140001a27983 */ /* 0x000ea20000300800 */
[----:B-1---5:R-:W-:Y:S01]  /*9af0*/  HADD2.F32 R161, -RZ, R23.H0_H0 ;  /* 0x20000017ffa17230 */ /* 0x022fe20000004100 */
[----:B------:R-:W-:Y:S01]  /*9b00*/  ISETP.GT.AND P1, PT, R0, 0x8, P0 ;  /* 0x000000080000780c */ /* 0x000fe20000724270 */
[----:B------:R-:W-:Y:S03]  /*9b10*/  BSSY B1, `(.L_x_44) ;  /* 0x0000007000017945 */ /* 0x000fe60003800000 */
[----:B------:R-:W-:-:S04]  /*9b20*/  FMUL R161, R161, R16 ;  /* 0x00000010a1a17220 */ /* 0x000fc80000400000 */
[----:B--2---:R-:W-:-:S05]  /*9b30*/  FFMA R161, R162, R2, R161 ;  /* 0x00000002a2a17223 */ /* 0x004fca00000000a1 */
[----:B------:R-:W-:-:S05]  /*9b40*/  F2FP.F16.F32.PACK_AB R161, RZ, R161 ;  /* 0x000000a1ffa1723e */ /* 0x000fca00000000ff */
[----:B------:R1:W-:Y:S01]  /*9b50*/  @P2 STG.E.U16 desc[UR36][R4.64+0x12], R161 ;  /* 0x000012a104002986 */ /* 0x0003e2000c101524 */
[----:B------:R-:W-:Y:S05]  /*9b60*/  @!P1 BRA `(.L_x_45) ;  /* 0x0000000000049947 */ /* 0x000fea0003800000 */
[----:B------:R2:W5:Y:S02]  /*9b70*/  LDG.E.LTC128B.U16 R23, desc[UR36][R8.64+0x10] ;  /* 0x0000102408177981 */ /* 0x000564000c1e1520 */
.L_x_45:
[----:B------:R-:W-:Y:S05]  /*9b80*/  BSYNC B1 ;  /* 0x0000000000017941 */ /* 0x000fea0003800000 */
.L_x_44:
        /* <DEDUP_REMOVED lines=10> */
.L_x_47:
[----:B------:R-:W-:Y:S05]  /*9c30*/  BSYNC B1 ;  /* 0x0000000000017941 */ /* 0x000fea0003800000 */
.L_x_46:
        /* <DEDUP_REMOVED lines=10> */
.L_x_49:
[----:B------:R-:W-:Y:S05]  /*9ce0*/  BSYNC B1 ;  /* 0x0000000000017941 */ /* 0x000fea0003800000 */
.L_x_48:
        /* <DEDUP_REMOVED lines=10> */
.L_x_51:
[----:B------:R-:W-:Y:S05]  /*9d90*/  BSYNC B1 ;  /* 0x0000000000017941 */ /* 0x000fea0003800000 */
.L_x_50:
        /* <DEDUP_REMOVED lines=10> */
.L_x_53:
[----:B------:R-:W-:Y:S05]  /*9e40*/  BSYNC B1 ;  /* 0x0000000000017941 */ /* 0x000fea0003800000 */
.L_x_52:
        /* <DEDUP_REMOVED lines=10> */
.L_x_55:
[----:B------:R-:W-:Y:S05]  /*9ef0*/  BSYNC B1 ;  /* 0x0000000000017941 */ /* 0x000fea0003800000 */
.L_x_54:
        /* <DEDUP_REMOVED lines=10> */
.L_x_57:
[----:B------:R-:W-:Y:S05]  /*9fa0*/  BSYNC B1 ;  /* 0x0000000000017941 */ /* 0x000fea0003800000 */
.L_x_56:
        /* <DEDUP_REMOVED lines=10> */
.L_x_59:
[----:B------:R-:W-:Y:S05]  /*a050*/  BSYNC B1 ;  /* 0x0000000000017941 */ /* 0x000fea0003800000 */
.L_x_58:
        /* <DEDUP_REMOVED lines=10> */
.L_x_61:
[----:B------:R-:W-:Y:S05]  /*a100*/  BSYNC B1 ;  /* 0x0000000000017941 */ /* 0x000fea0003800000 */
.L_x_60:
        /* <DEDUP_REMOVED lines=10> */
.L_x_63:
[----:B------:R-:W-:Y:S05]  /*a1b0*/  BSYNC B1 ;  /* 0x0000000000017941 */ /* 0x000fea0003800000 */
.L_x_62:
        /* <DEDUP_REMOVED lines=10> */
.L_x_65:
[----:B------:R-:W-:Y:S05]  /*a260*/  BSYNC B1 ;  /* 0x0000000000017941 */ /* 0x000fea0003800000 */
.L_x_64:
        /* <DEDUP_REMOVED lines=10> */
.L_x_67:
[----:B------:R-:W-:Y:S05]  /*a310*/  BSYNC B1 ;  /* 0x0000000000017941 */ /* 0x000fea0003800000 */
.L_x_66:
        /* <DEDUP_REMOVED lines=10> */
.L_x_69:
[----:B------:R-:W-:Y:S05]  /*a3c0*/  BSYNC B1 ;  /* 0x0000000000017941 */ /* 0x000fea0003800000 */
.L_x_68:
        /* <DEDUP_REMOVED lines=10> */
.L_x_71:
[----:B------:R-:W-:Y:S05]  /*a470*/  BSYNC B1 ;  /* 0x0000000000017941 */ /* 0x000fea0003800000 */
.L_x_70:
        /* <DEDUP_REMOVED lines=10> */
.L_x_73:
[----:B------:R-:W-:Y:S05]  /*a520*/  BSYNC B1 ;  /* 0x0000000000017941 */ /* 0x000fea0003800000 */
.L_x_72:
        /* <DEDUP_REMOVED lines=10> */
.L_x_75:
[----:B------:R-:W-:Y:S05]  /*a5d0*/  BSYNC B1 ;  /* 0x0000000000017941 */ /* 0x000fea0003800000 */
.L_x_74:
        /* <DEDUP_REMOVED lines=10> */
.L_x_77:
[----:B------:R-:W-:Y:S05]  /*a680*/  BSYNC B1 ;  /* 0x0000000000017941 */ /* 0x000fea0003800000 */
.L_x_76:
        /* <DEDUP_REMOVED lines=10> */
.L_x_79:
[----:B------:R-:W-:Y:S05]  /*a730*/  BSYNC B1 ;  /* 0x0000000000017941 */ /* 0x000fea0003800000 */
.L_x_78:
        /* <DEDUP_REMOVED lines=10> */
.L_x_81:
[----:B------:R-:W-:Y:S05]  /*a7e0*/  BSYNC B1 ;  /* 0x0000000000017941 */ /* 0x000fea0003800000 */
.L_x_80:
        /* <DEDUP_REMOVED lines=10> */
.L_x_83:
[----:B------:R-:W-:Y:S05]  /*a890*/  BSYNC B1 ;  /* 0x0000000000017941 */ /* 0x000fea0003800000 */
.L_x_82:
        /* <DEDUP_REMOVED lines=10> */
.L_x_85:
[----:B------:R-:W-:Y:S05]  /*a940*/  BSYNC B1 ;  /* 0x0000000000017941 */ /* 0x000fea0003800000 */
.L_x_84:
        /* <DEDUP_REMOVED lines=10> */
.L_x_87:
[----:B------:R-:W-:Y:S05]  /*a9f0*/  BSYNC B1 ;  /* 0x0000000000017941 */ /* 0x000fea0003800000 */
.L_x_86:
        /* <DEDUP_REMOVED lines=10> */
.L_x_89:
[----:B------:R-:W-:Y:S05]  /*aaa0*/  BSYNC B1 ;  /* 0x0000000000017941 */ /* 0x000fea0003800000 */
.L_x_88:
        /* <DEDUP_REMOVED lines=10> */
.L_x_91:
[----:B------:R-:W-:Y:S05]  /*ab50*/  BSYNC B1 ;  /* 0x0000000000017941 */ /* 0x000fea0003800000 */
.L_x_90:
        /* <DEDUP_REMOVED lines=10> */
.L_x_93:
[----:B------:R-:W-:Y:S05]  /*ac00*/  BSYNC B1 ;  /* 0x0000000000017941 */ /* 0x000fea0003800000 */
.L_x_92:
        /* <DEDUP_REMOVED lines=10> */
.L_x_95:
[----:B------:R-:W-:Y:S05]  /*acb0*/  BSYNC B1 ;  /* 0x0000000000017941 */ /* 0x000fea0003800000 */
.L_x_94:
        /* <DEDUP_REMOVED lines=10> */
.L_x_97:
[----:B------:R-:W-:Y:S05]  /*ad60*/  BSYNC B1 ;  /* 0x0000000000017941 */ /* 0x000fea0003800000 */
.L_x_96:
        /* <DEDUP_REMOVED lines=10> */
.L_x_99:
[----:B------:R-:W-:Y:S05]  /*ae10*/  BSYNC B1 ;  /* 0x0000000000017941 */ /* 0x000fea0003800000 */
.L_x_98:
        /* <DEDUP_REMOVED lines=10> */
.L_x_101:
[----:B------:R-:W-:Y:S05]  /*aec0*/  BSYNC B1 ;  /* 0x0000000000017941 */ /* 0x000fea0003800000 */
.L_x_100:
        /* <DEDUP_REMOVED lines=10> */
.L_x_103:
[----:B------:R-:W-:Y:S05]  /*af70*/  BSYNC B1 ;  /* 0x0000000000017941 */ /* 0x000fea0003800000 */
.L_x_102:
        /* <DEDUP_REMOVED lines=10> */
.L_x_105:
[----:B------:R-:W-:Y:S05]  /*b020*/  BSYNC B1 ;  /* 0x0000000000017941 */ /* 0x000fea0003800000 */
.L_x_104:
        /* <DEDUP_REMOVED lines=10> */
.L_x_107:
[----:B------:R-:W-:Y:S05]  /*b0d0*/  BSYNC B1 ;  /* 0x0000000000017941 */ /* 0x000fea0003800000 */
.L_x_106:
        /* <DEDUP_REMOVED lines=10> */
.L_x_109:
[----:B------:R-:W-:Y:S05]  /*b180*/  BSYNC B1 ;  /* 0x0000000000017941 */ /* 0x000fea0003800000 */
.L_x_108:
        /* <DEDUP_REMOVED lines=10> */
.L_x_111:
[----:B------:R-:W-:Y:S05]  /*b230*/  BSYNC B1 ;  /* 0x0000000000017941 */ /* 0x000fea0003800000 */
.L_x_110:
        /* <DEDUP_REMOVED lines=10> */
.L_x_113:
[----:B------:R-:W-:Y:S05]  /*b2e0*/  BSYNC B1 ;  /* 0x0000000000017941 */ /* 0x000fea0003800000 */
.L_x_112:
        /* <DEDUP_REMOVED lines=10> */
.L_x_115:
[----:B------:R-:W-:Y:S05]  /*b390*/  BSYNC B1 ;  /* 0x0000000000017941 */ /* 0x000fea0003800000 */
.L_x_114:
        /* <DEDUP_REMOVED lines=10> */
.L_x_117:
[----:B------:R-:W-:Y:S05]  /*b440*/  BSYNC B1 ;  /* 0x0000000000017941 */ /* 0x000fea0003800000 */
.L_x_116:
        /* <DEDUP_REMOVED lines=10> */
.L_x_119:
[----:B------:R-:W-:Y:S05]  /*b4f0*/  BSYNC B1 ;  /* 0x0000000000017941 */ /* 0x000fea0003800000 */
.L_x_118:
        /* <DEDUP_REMOVED lines=10> */
.L_x_121:
[----:B------:R-:W-:Y:S05]  /*b5a0*/  BSYNC B1 ;  /* 0x0000000000017941 */ /* 0x000fea0003800000 */
.L_x_120:
        /* <DEDUP_REMOVED lines=10> */
.L_x_123:
[----:B------:R-:W-:Y:S05]  /*b650*/  BSYNC B1 ;  /* 0x0000000000017941 */ /* 0x000fea0003800000 */
.L_x_122:
        /* <DEDUP_REMOVED lines=10> */
.L_x_125:
[----:B------:R-:W-:Y:S05]  /*b700*/  BSYNC B1 ;  /* 0x0000000000017941 */ /* 0x000fea0003800000 */
.L_x_124:
        /* <DEDUP_REMOVED lines=10> */
.L_x_127:
[----:B------:R-:W-:Y:S05]  /*b7b0*/  BSYNC B1 ;  /* 0x0000000000017941 */ /* 0x000fea0003800000 */
.L_x_126:
        /* <DEDUP_REMOVED lines=10> */
.L_x_129:
[----:B------:R-:W-:Y:S05]  /*b860*/  BSYNC B1 ;  /* 0x0000000000017941 */ /* 0x000fea0003800000 */
.L_x_128:
        /* <DEDUP_REMOVED lines=10> */
.L_x_131:
[----:B------:R-:W-:Y:S05]  /*b910*/  BSYNC B1 ;  /* 0x0000000000017941 */ /* 0x000fea0003800000 */
.L_x_130:
        /* <DEDUP_REMOVED lines=10> */
.L_x_133:
[----:B------:R-:W-:Y:S05]  /*b9c0*/  BSYNC B1 ;  /* 0x0000000000017941 */ /* 0x000fea0003800000 */
.L_x_132:
        /* <DEDUP_REMOVED lines=10> */
.L_x_135:
[----:B------:R-:W-:Y:S05]  /*ba70*/  BSYNC B1 ;  /* 0x0000000000017941 */ /* 0x000fea0003800000 */
.L_x_134:
        /* <DEDUP_REMOVED lines=10> */
.L_x_137:
[----:B------:R-:W-:Y:S05]  /*bb20*/  BSYNC B1 ;  /* 0x0000000000017941 */ /* 0x000fea0003800000 */
.L_x_136:
        /* <DEDUP_REMOVED lines=10> */
.L_x_139:
[----:B------:R-:W-:Y:S05]  /*bbd0*/  BSYNC B1 ;  /* 0x0000000000017941 */ /* 0x000fea0003800000 */
.L_x_138:
        /* <DEDUP_REMOVED lines=10> */
.L_x_141:
[----:B------:R-:W-:Y:S05]  /*bc80*/  BSYNC B1 ;  /* 0x0000000000017941 */ /* 0x000fea0003800000 */
.L_x_140:
        /* <DEDUP_REMOVED lines=10> */
.L_x_143:
[----:B------:R-:W-:Y:S05]  /*bd30*/  BSYNC B1 ;  /* 0x0000000000017941 */ /* 0x000fea0003800000 */
.L_x_142:
        /* <DEDUP_REMOVED lines=10> */
.L_x_145:
[----:B------:R-:W-:Y:S05]  /*bde0*/  BSYNC B1 ;  /* 0x0000000000017941 */ /* 0x000fea0003800000 */
.L_x_144:
        /* <DEDUP_REMOVED lines=10> */
.L_x_147:
[----:B------:R-:W-:Y:S05]  /*be90*/  BSYNC B1 ;  /* 0x0000000000017941 */ /* 0x000fea0003800000 */
.L_x_146:
        /* <DEDUP_REMOVED lines=10> */
.L_x_149:
[----:B------:R-:W-:Y:S05]  /*bf40*/  BSYNC B1 ;  /* 0x0000000000017941 */ /* 0x000fea0003800000 */
.L_x_148:
        /* <DEDUP_REMOVED lines=10> */
.L_x_151:
[----:B------:R-:W-:Y:S05]  /*bff0*/  BSYNC B1 ;  /* 0x0000000000017941 */ /* 0x000fea0003800000 */
.L_x_150:
        /* <DEDUP_REMOVED lines=10> */
.L_x_153:
[----:B------:R-:W-:Y:S05]  /*c0a0*/  BSYNC B1 ;  /* 0x0000000000017941 */ /* 0x000fea0003800000 */
.L_x_152:
        /* <DEDUP_REMOVED lines=10> */
.L_x_155:
[----:B------:R-:W-:Y:S05]  /*c150*/  BSYNC B1 ;  /* 0x0000000000017941 */ /* 0x000fea0003800000 */
.L_x_154:
        /* <DEDUP_REMOVED lines=10> */
.L_x_157:
[----:B------:R-:W-:Y:S05]  /*c200*/  BSYNC B1 ;  /* 0x0000000000017941 */ /* 0x000fea0003800000 */
.L_x_156:
        /* <DEDUP_REMOVED lines=10> */
.L_x_159:
[----:B------:R-:W-:Y:S05]  /*c2b0*/  BSYNC B1 ;  /* 0x0000000000017941 */ /* 0x000fea0003800000 */
.L_x_158:
        /* <DEDUP_REMOVED lines=10> */
.L_x_161:
[----:B------:R-:W-:Y:S05]  /*c360*/  BSYNC B1 ;  /* 0x0000000000017941 */ /* 0x000fea0003800000 */
.L_x_160:
        /* <DEDUP_REMOVED lines=10> */
.L_x_163:
[----:B------:R-:W-:Y:S05]  /*c410*/  BSYNC B1 ;  /* 0x0000000000017941 */ /* 0x000fea0003800000 */
.L_x_162:
        /* <DEDUP_REMOVED lines=10> */
.L_x_165:
[----:B------:R-:W-:Y:S05]  /*c4c0*/  BSYNC B1 ;  /* 0x0000000000017941 */ /* 0x000fea0003800000 */
.L_x_164:
        /* <DEDUP_REMOVED lines=10> */
.L_x_167:
[----:B------:R-:W-:Y:S05]  /*c570*/  BSYNC B1 ;  /* 0x0000000000017941 */ /* 0x000fea0003800000 */
.L_x_166:
        /* <DEDUP_REMOVED lines=10> */
.L_x_169:
[----:B------:R-:W-:Y:S05]  /*c620*/  BSYNC B1 ;  /* 0x0000000000017941 */ /* 0x000fea0003800000 */
.L_x_168:
        /* <DEDUP_REMOVED lines=10> */
.L_x_171:
[----:B------:R-:W-:Y:S05]  /*c6d0*/  BSYNC B1 ;  /* 0x0000000000017941 */ /* 0x000fea0003800000 */
.L_x_170:
        /* <DEDUP_REMOVED lines=10> */
.L_x_173:
[----:B------:R-:W-:Y:S05]  /*c780*/  BSYNC B1 ;  /* 0x0000000000017941 */ /* 0x000fea0003800000 */
.L_x_172:
        /* <DEDUP_REMOVED lines=10> */
.L_x_175:
[----:B------:R-:W-:Y:S05]  /*c830*/  BSYNC B1 ;  /* 0x0000000000017941 */ /* 0x000fea0003800000 */
.L_x_174:
        /* <DEDUP_REMOVED lines=10> */
.L_x_177:
[----:B------:R-:W-:Y:S05]  /*c8e0*/  BSYNC B1 ;  /* 0x0000000000017941 */ /* 0x000fea0003800000 */
.L_x_176:
        /* <DEDUP_REMOVED lines=10> */
.L_x_179:
[----:B------:R-:W-:Y:S05]  /*c990*/  BSYNC B1 ;  /* 0x0000000000017941 */ /* 0x000fea0003800000 */
.L_x_178:
        /* <DEDUP_REMOVED lines=10> */
.L_x_181:
[----:B------:R-:W-:Y:S05]  /*ca40*/  BSYNC B1 ;  /* 0x0000000000017941 */ /* 0x000fea0003800000 */
.L_x_180:
        /* <DEDUP_REMOVED lines=10> */
.L_x_183:
[----:B------:R-:W-:Y:S05]  /*caf0*/  BSYNC B1 ;  /* 0x0000000000017941 */ /* 0x000fea0003800000 */
.L_x_182:
        /* <DEDUP_REMOVED lines=10> */
.L_x_185:
[----:B------:R-:W-:Y:S05]  /*cba0*/  BSYNC B1 ;  /* 0x0000000000017941 */ /* 0x000fea0003800000 */
.L_x_184:
        /* <DEDUP_REMOVED lines=10> */
.L_x_187:
[----:B------:R-:W-:Y:S05]  /*cc50*/  BSYNC B1 ;  /* 0x0000000000017941 */ /* 0x000fea0003800000 */
.L_x_186:
        /* <DEDUP_REMOVED lines=10> */
.L_x_189:
[----:B------:R-:W-:Y:S05]  /*cd00*/  BSYNC B1 ;  /* 0x0000000000017941 */ /* 0x000fea0003800000 */
.L_x_188:
        /* <DEDUP_REMOVED lines=10> */
.L_x_191:
[----:B------:R-:W-:Y:S05]  /*cdb0*/  BSYNC B1 ;  /* 0x0000000000017941 */ /* 0x000fea0003800000 */
.L_x_190:
        /* <DEDUP_REMOVED lines=10> */
.L_x_193:
[----:B------:R-:W-:Y:S05]  /*ce60*/  BSYNC B1 ;  /* 0x0000000000017941 */ /* 0x000fea0003800000 */
.L_x_192:
        /* <DEDUP_REMOVED lines=10> */
.L_x_195:
[----:B------:R-:W-:Y:S05]  /*cf10*/  BSYNC B1 ;  /* 0x0000000000017941 */ /* 0x000fea0003800000 */
.L_x_194:
        /* <DEDUP_REMOVED lines=10> */
.L_x_197:
[----:B------:R-:W-:Y:S05]  /*cfc0*/  BSYNC B1 ;  /* 0x0000000000017941 */ /* 0x000fea0003800000 */
.L_x_196:
        /* <DEDUP_REMOVED lines=10> */
.L_x_199:
[----:B------:R-:W-:Y:S05]  /*d070*/  BSYNC B1 ;  /* 0x0000000000017941 */ /* 0x000fea0003800000 */
.L_x_198:
        /* <DEDUP_REMOVED lines=10> */
.L_x_201:
[----:B------:R-:W-:Y:S05]  /*d120*/  BSYNC B1 ;  /* 0x0000000000017941 */ /* 0x000fea0003800000 */
.L_x_200:
        /* <DEDUP_REMOVED lines=10> */
.L_x_203:
[----:B------:R-:W-:Y:S05]  /*d1d0*/  BSYNC B1 ;  /* 0x0000000000017941 */ /* 0x000fea0003800000 */
.L_x_202:
        /* <DEDUP_REMOVED lines=10> */
.L_x_205:
[----:B------:R-:W-:Y:S05]  /*d280*/  BSYNC B1 ;  /* 0x0000000000017941 */ /* 0x000fea0003800000 */
.L_x_204:
        /* <DEDUP_REMOVED lines=10> */
.L_x_207:
[----:B------:R-:W-:Y:S05]  /*d330*/  BSYNC B1 ;  /* 0x0000000000017941 */ /* 0x000fea0003800000 */
.L_x_206:
        /* <DEDUP_REMOVED lines=10> */
.L_x_209:
[----:B------:R-:W-:Y:S05]  /*d3e0*/  BSYNC B1 ;  /* 0x0000000000017941 */ /* 0x000fea0003800000 */
.L_x_208:
        /* <DEDUP_REMOVED lines=10> */
.L_x_211:
[----:B------:R-:W-:Y:S05]  /*d490*/  BSYNC B1 ;  /* 0x0000000000017941 */ /* 0x000fea0003800000 */
.L_x_210:
        /* <DEDUP_REMOVED lines=10> */
.L_x_213:
[----:B------:R-:W-:Y:S05]  /*d540*/  BSYNC B1 ;  /* 0x0000000000017941 */ /* 0x000fea0003800000 */
.L_x_212:
        /* <DEDUP_REMOVED lines=10> */
.L_x_215:
[----:B------:R-:W-:Y:S05]  /*d5f0*/  BSYNC B1 ;  /* 0x0000000000017941 */ /* 0x000fea0003800000 */
.L_x_214:
        /* <DEDUP_REMOVED lines=10> */
.L_x_217:
[----:B------:R-:W-:Y:S05]  /*d6a0*/  BSYNC B1 ;  /* 0x0000000000017941 */ /* 0x000fea0003800000 */
.L_x_216:
        /* <DEDUP_REMOVED lines=10> */
.L_x_219:
[----:B------:R-:W-:Y:S05]  /*d750*/  BSYNC B1 ;  /* 0x0000000000017941 */ /* 0x000fea0003800000 */
.L_x_218:
        /* <DEDUP_REMOVED lines=10> */
.L_x_221:
[----:B------:R-:W-:Y:S05]  /*d800*/  BSYNC B1 ;  /* 0x0000000000017941 */ /* 0x000fea0003800000 */
.L_x_220:
        /* <DEDUP_REMOVED lines=10> */
.L_x_223:
[----:B------:R-:W-:Y:S05]  /*d8b0*/  BSYNC B1 ;  /* 0x0000000000017941 */ /* 0x000fea0003800000 */
.L_x_222:
        /* <DEDUP_REMOVED lines=10> */
.L_x_225:
[----:B------:R-:W-:Y:S05]  /*d960*/  BSYNC B1 ;  /* 0x0000000000017941 */ /* 0x000fea0003800000 */
.L_x_224:
        /* <DEDUP_REMOVED lines=10> */
.L_x_227:
[----:B------:R-:W-:Y:S05]  /*da10*/  BSYNC B1 ;  /* 0x0000000000017941 */ /* 0x000fea0003800000 */
.L_x_226:
        /* <DEDUP_REMOVED lines=10> */
.L_x_229:
[----:B------:R-:W-:Y:S05]  /*dac0*/  BSYNC B1 ;  /* 0x0000000000017941 */ /* 0x000fea0003800000 */
.L_x_228:
        /* <DEDUP_REMOVED lines=10> */
.L_x_231:
[----:B------:R-:W-:Y:S05]  /*db70*/  BSYNC B1 ;  /* 0x0000000000017941 */ /* 0x000fea0003800000 */
.L_x_230:
        /* <DEDUP_REMOVED lines=10> */
.L_x_233:
[----:B------:R-:W-:Y:S05]  /*dc20*/  BSYNC B1 ;  /* 0x0000000000017941 */ /* 0x000fea0003800000 */
.L_x_232:
        /* <DEDUP_REMOVED lines=10> */
.L_x_235:
[----:B------:R-:W-:Y:S05]  /*dcd0*/  BSYNC B1 ;  /* 0x0000000000017941 */ /* 0x000fea0003800000 */
.L_x_234:
        /* <DEDUP_REMOVED lines=10> */
.L_x_237:
[----:B------:R-:W-:Y:S05]  /*dd80*/  BSYNC B1 ;  /* 0x0000000000017941 */ /* 0x000fea0003800000 */
.L_x_236:
        /* <DEDUP_REMOVED lines=10> */
.L_x_239:
[----:B------:R-:W-:Y:S05]  /*de30*/  BSYNC B1 ;  /* 0x0000000000017941 */ /* 0x000fea0003800000 */
.L_x_238:
        /* <DEDUP_REMOVED lines=10> */
.L_x_241:
[----:B------:R-:W-:Y:S05]  /*dee0*/  BSYNC B1 ;  /* 0x0000000000017941 */ /* 0x000fea0003800000 */
.L_x_240:
        /* <DEDUP_REMOVED lines=10> */
.L_x_243:
[----:B------:R-:W-:Y:S05]  /*df90*/  BSYNC B1 ;  /* 0x0000000000017941 */ /* 0x000fea0003800000 */
.L_x_242:
        /* <DEDUP_REMOVED lines=10> */
.L_x_245:
[----:B------:R-:W-:Y:S05]  /*e040*/  BSYNC B1 ;  /* 0x0000000000017941 */ /* 0x000fea0003800000 */
.L_x_244:
        /* <DEDUP_REMOVED lines=10> */
.L_x_247:
[----:B------:R-:W-:Y:S05]  /*e0f0*/  BSYNC B1 ;  /* 0x0000000000017941 */ /* 0x000fea0003800000 */
.L_x_246:
        /* <DEDUP_REMOVED lines=10> */
.L_x_249:
[----:B------:R-:W-:Y:S05]  /*e1a0*/  BSYNC B1 ;  /* 0x0000000000017941 */ /* 0x000fea0003800000 */
.L_x_248:
        /* <DEDUP_REMOVED lines=10> */
.L_x_251:
[----:B------:R-:W-:Y:S05]  /*e250*/  BSYNC B1 ;  /* 0x0000000000017941 */ /* 0x000fea0003800000 */
.L_x_250:
        /* <DEDUP_REMOVED lines=10> */
.L_x_253:
[----:B------:R-:W-:Y:S05]  /*e300*/  BSYNC B1 ;  /* 0x0000000000017941 */ /* 0x000fea0003800000 */
.L_x_252:
        /* <DEDUP_REMOVED lines=10> */
.L_x_255:
[----:B------:R-:W-:Y:S05]  /*e3b0*/  BSYNC B1 ;  /* 0x0000000000017941 */ /* 0x000fea0003800000 */
.L_x_254:
        /* <DEDUP_REMOVED lines=10> */
.L_x_257:
[----:B------:R-:W-:Y:S05]  /*e460*/  BSYNC B1 ;  /* 0x0000000000017941 */ /* 0x000fea0003800000 */
.L_x_256:
        /* <DEDUP_REMOVED lines=10> */
.L_x_259:
[----:B------:R-:W-:Y:S05]  /*e510*/  BSYNC B1 ;  /* 0x0000000000017941 */ /* 0x000fea0003800000 */
.L_x_258:
        /* <DEDUP_REMOVED lines=10> */
.L_x_261:
[----:B------:R-:W-:Y:S05]  /*e5c0*/  BSYNC B1 ;  /* 0x0000000000017941 */ /* 0x000fea0003800000 */
.L_x_260:
        /* <DEDUP_REMOVED lines=10> */
.L_x_263:
[----:B------:R-:W-:Y:S05]  /*e670*/  BSYNC B1 ;  /* 0x0000000000017941 */ /* 0x000fea0003800000 */
.L_x_262:
        /* <DEDUP_REMOVED lines=10> */
.L_x_265:
[----:B------:R-:W-:Y:S05]  /*e720*/  BSYNC B1 ;  /* 0x0000000000017941 */ /* 0x000fea0003800000 */
.L_x_264:
        /* <DEDUP_REMOVED lines=10> */
.L_x_267:
[----:B------:R-:W-:Y:S05]  /*e7d0*/  BSYNC B1 ;  /* 0x0000000000017941 */ /* 0x000fea0003800000 */
.L_x_266:
        /* <DEDUP_REMOVED lines=10> */
.L_x_269:
[----:B------:R-:W-:Y:S05]  /*e880*/  BSYNC B1 ;  /* 0x0000000000017941 */ /* 0x000fea0003800000 */
.L_x_268:
        /* <DEDUP_REMOVED lines=10> */
.L_x_271:
[----:B------:R-:W-:Y:S05]  /*e930*/  BSYNC B1 ;  /* 0x0000000000017941 */ /* 0x000fea0003800000 */
.L_x_270:
        /* <DEDUP_REMOVED lines=10> */
.L_x_273:
[----:B------:R-:W-:Y:S05]  /*e9e0*/  BSYNC B1 ;  /* 0x0000000000017941 */ /* 0x000fea0003800000 */
.L_x_272:
        /* <DEDUP_REMOVED lines=10> */
.L_x_275:
[----:B------:R-:W-:Y:S05]  /*ea90*/  BSYNC B1 ;  /* 0x0000000000017941 */ /* 0x000fea0003800000 */
.L_x_274:
        /* <DEDUP_REMOVED lines=10> */
.L_x_277:
[----:B------:R-:W-:Y:S05]  /*eb40*/  BSYNC B1 ;  /* 0x0000000000017941 */ /* 0x000fea0003800000 */
.L_x_276:
        /* <DEDUP_REMOVED lines=10> */
.L_x_279:
[----:B------:R-:W-:Y:S05]  /*ebf0*/  BSYNC B1 ;  /* 0x0000000000017941 */ /* 0x000fea0003800000 */
.L_x_278:
        /* <DEDUP_REMOVED lines=10> */
.L_x_281:
[----:B------:R-:W-:Y:S05]  /*eca0*/  BSYNC B1 ;  /* 0x0000000000017941 */ /* 0x000fea0003800000 */
.L_x_280:
        /* <DEDUP_REMOVED lines=10> */
.L_x_283:
[----:B------:R-:W-:Y:S05]  /*ed50*/  BSYNC B1 ;  /* 0x0000000000017941 */ /* 0x000fea0003800000 */
.L_x_282:
[----:B0-234-:R-:W2:Y:S01]  /*ed60*/  LDL.LU R10, [R1+0x1f4] ;  /* 0x0001f400010a7983 */ /* 0x01dea20000300800 */
[----:B-----5:R-:W-:Y:S01]  /*ed70*/  HADD2.F32 R11, -RZ, R23.H0_H0 ;  /* 0x20000017ff0b7230 */ /* 0x020fe20000004100 */
        /* <DEDUP_REMOVED lines=8> */
.L_x_285:
[----:B------:R-:W-:Y:S05]  /*ee00*/  BSYNC B1 ;  /* 0x0000000000017941 */ /* 0x000fea0003800000 */
.L_x_284:
[----:B------:R-:W3:Y:S01]  /*ee10*/  LDL.LU R10, [R1+0x1f8] ;  /* 0x0001f800010a7983 */ /* 0x000ee20000300800 */
[----:B0----5:R-:W-:Y:S01]  /*ee20*/  HADD2.F32 R11, -RZ, R23.H0_H0 ;  /* 0x20000017ff0b7230 */ /* 0x021fe20000004100 */
[----:B------:R-:W-:Y:S01]  /*ee30*/  ISETP.GT.AND P1, PT, R0, 0xf9, P0 ;  /* 0x000000f90000780c */ /* 0x000fe20000724270 */
[----:B------:R-:W-:Y:S01]  /*ee40*/  BSSY B1, `(.L_x_286) ;  /* 0x000000a000017945 */ /* 0x000fe20003800000 */
[----:B------:R-:W-:Y:S02]  /*ee50*/  IADD3 R169, P0, R3, 0x80, RZ ;  /* 0x0000008003a97810 */ /* 0x000fe40007f1e0ff */
[----:B------:R-:W-:-:S04]  /*ee60*/  FMUL R11, R11, R16 ;  /* 0x000000100b0b7220 */ /* 0x000fc80000400000 */
[----:B---3--:R-:W-:-:S05]  /*ee70*/  FFMA R11, R10, R2, R11 ;  /* 0x000000020a0b7223 */ /* 0x008fca000000000b */
[----:B------:R-:W-:-:S04]  /*ee80*/  F2FP.F16.F32.PACK_AB R11, RZ, R11 ;  /* 0x0000000bff0b723e */ /* 0x000fc800000000ff */
[----:B------:R-:W-:Y:S01]  /*ee90*/  PRMT R3, R11, 0x7610, R3 ;  /* 0x000076100b037816 */ /* 0x000fe20000000003 */
[----:B------:R-:W-:-:S04]  /*eea0*/  IMAD.X R11, RZ, RZ, UR7, P0 ;  /* 0x00000007ff0b7e24 */ /* 0x000fc800080e06ff */
[----:B------:R0:W-:Y:S01]  /*eeb0*/  @P2 STG.E.U16 desc[UR36][R6.64+0x1f0], R3 ;  /* 0x0001f00306002986 */ /* 0x0001e2000c101524 */
[----:B------:R-:W-:Y:S05]  /*eec0*/  @!P1 BRA `(.L_x_287) ;  /* 0x0000000000049947 */ /* 0x000fea0003800000 */
[----:B------:R3:W5:Y:S02]  /*eed0*/  LDG.E.LTC128B.U16 R23, desc[UR36][R8.64+0x1f2] ;  /* 0x0001f22408177981 */ /* 0x000764000c1e1520 */
.L_x_287:
[----:B------:R-:W-:Y:S05]  /*eee0*/  BSYNC B1 ;  /* 0x0000000000017941 */ /* 0x000fea0003800000 */
.L_x_286:
[----:B------:R-:W4:Y:S01]  /*eef0*/  LDL.LU R10, [R1+0x1fc] ;  /* 0x0001fc00010a7983 */ /* 0x000f220000300800 */
[----:B0----5:R-:W-:Y:S01]  /*ef00*/  HADD2.F32 R3, -RZ, R23.H0_H0 ;  /* 0x20000017ff037230 */ /* 0x021fe20000004100 */
[----:B------:R-:W-:Y:S01]  /*ef10*/  ISETP.GT.AND P0, PT, R153, 0x80, PT ;  /* 0x000000809900780c */ /* 0x000fe20003f04270 */
[----:B--23--:R-:W-:-:S03]  /*ef20*/  IMAD R8, R11, R14, RZ ;  /* 0x0000000e0b087224 */ /* 0x00cfc600078e02ff */
[----:B------:R-:W-:Y:S01]  /*ef30*/  FMUL R3, R3, R16 ;  /* 0x0000001003037220 */ /* 0x000fe20000400000 */
[C---:B------:R-:W-:Y:S01]  /*ef40*/  IMAD R167, R169.reuse, R15, R8 ;  /* 0x0000000fa9a77224 */ /* 0x040fe200078e0208 */
[----:B------:R-:W-:Y:S01]  /*ef50*/  ISETP.GT.AND P4, PT, R0, RZ, P0 ;  /* 0x000000ff0000720c */ /* 0x000fe20000784270 */
[----:B------:R-:W-:-:S04]  /*ef60*/  IMAD.WIDE.U32 R8, R169, R14, R20 ;  /* 0x0000000ea9087225 */ /* 0x000fc800078e0014 */
[----:B------:R-:W-:Y:S02]  /*ef70*/  IMAD.IADD R9, R9, 0x1, R167 ;  /* 0x0000000109097824 */ /* 0x000fe400078e02a7 */
[----:B----4-:R-:W-:Y:S01]  /*ef80*/  FFMA R3, R10, R2, R3 ;  /* 0x000000020a037223 */ /* 0x010fe20000000003 */
[----:B------:R-:W-:-:S04]  /*ef90*/  LEA R10, P2, R8, R12, 0x1 ;  /* 0x0000000c080a7211 */ /* 0x000fc800078408ff */
[----:B------:R-:W-:Y:S02]  /*efa0*/  F2FP.F16.F32.PACK_AB R3, RZ, R3 ;  /* 0x00000003ff03723e */ /* 0x000fe400000000ff */
[--C-:B------:R-:W-:Y:S02]  /*efb0*/  LEA.HI.X R11, R8, R13, R9.reuse, 0x1, P2 ;  /* 0x0000000d080b7211 */ /* 0x100fe400010f0c09 */
[----:B------:R-:W-:-:S05]  /*efc0*/  PRMT R9, R3, 0x7610, R9 ;  /* 0x0000761003097816 */ /* 0x000fca0000000009 */
[----:B------:R0:W-:Y:S04]  /*efd0*/  @P1 STG.E.U16 desc[UR36][R6.64+0x1f2], R9 ;  /* 0x0001f20906001986 */ /* 0x0001e8000c101524 */
[----:B------:R-:W2:Y:S01]  /*efe0*/  @P4 LDG.E.LTC128B.U16 R23, desc[UR36][R10.64] ;  /* 0x000000240a174981 */ /* 0x000ea2000c1e1520 */
[----:B-1----:R-:W-:Y:S01]  /*eff0*/  IMAD.U32 R161, RZ, RZ, UR8 ;  /* 0x00000008ffa17e24 */ /* 0x002fe2000f8e00ff */
[----:B------:R-:W-:Y:S01]  /*f000*/  MOV R164, UR9 ;  /* 0x0000000900a47c02 */ /* 0x000fe20008000f00 */
[----:B------:R-:W-:Y:S01]  /*f010*/  IMAD.U32 R165, RZ, RZ, UR8 ;  /* 0x00000008ffa57e24 */ /* 0x000fe2000f8e00ff */
[----:B------:R-:W-:Y:S01]  /*f020*/  ISETP.GT.AND P2, PT, R0, 0x1, P0 ;  /* 0x000000010000780c */ /* 0x000fe20000744270 */
[----:B------:R-:W-:Y:S01]  /*f030*/  IMAD.SHL.U32 R161, R161, 0x100, RZ ;  /* 0x00000100a1a17824 */ /* 0x000fe200078e00ff */
[----:B------:R-:W-:Y:S01]  /*f040*/  BSSY B1, `(.L_x_288) ;  /* 0x0000011000017945 */ /* 0x000fe20003800000 */
[----:B0-----:R-:W-:Y:S01]  /*f050*/  IMAD.WIDE.U32 R8, R169, R14, R18 ;  /* 0x0000000ea9087225 */ /* 0x001fe200078e0012 */
[----:B------:R-:W-:-:S04]  /*f060*/  SHF.L.U64.HI R165, R165, 0x8, R164 ;  /* 0x00000008a5a57819 */ /* 0x000fc800000102a4 */
[----:B------:R-:W-:-:S03]  /*f070*/  IADD3 R9, R167, R9, RZ ;  /* 0x00000009a7097210 */ /* 0x000fc60007ffe0ff */
[----:B------:R-:W-:Y:S01]  /*f080*/  IMAD.WIDE.U32 R162, R22, UR43, R8 ;  /* 0x0000002b16a27c25 */ /* 0x000fe2000f8e0008 */
[----:B------:R-:W-:-:S03]  /*f090*/  IADD3 R8, P1, R161, R4, RZ ;  /* 0x00000004a1087210 */ /* 0x000fc60007f3e0ff */
[----:B------:R-:W-:Y:S01]  /*f0a0*/  IMAD.IADD R7, R159, 0x1, R163 ;  /* 0x000000019f077824 */ /* 0x000fe200078e02a3 */
[----:B------:R-:W-:Y:S02]  /*f0b0*/  IADD3.X R9, R165, R5, RZ, P1, !PT ;  /* 0x00000005a5097210 */ /* 0x000fe40000ffe4ff */
[----:B------:R-:W-:-:S04]  /*f0c0*/  LEA R6, P3, R162, R12, 0x1 ;  /* 0x0000000ca2067211 */ /* 0x000fc800078608ff */
[----:B------:R-:W-:Y:S01]  /*f0d0*/  LEA.HI.X R7, R162, R13, R7, 0x1, P3 ;  /* 0x0000000da2077211 */ /* 0x000fe200018f0c07 */
[----:B--2---:R-:W-:-:S05]  /*f0e0*/  HADD2.F32 R3, -RZ, R23.H0_H0 ;  /* 0x20000017ff037230 */ /* 0x004fca0000004100 */
[----:B------:R-:W-:-:S04]  /*f0f0*/  FMUL R3, R3, R16 ;  /* 0x0000001003037220 */ /* 0x000fc80000400000 */
[----:B------:R-:W-:-:S05]  /*f100*/  FFMA R3, R24, R2, R3 ;  /* 0x0000000218037223 */ /* 0x000fca0000000003 */
[----:B------:R-:W-:-:S05]  /*f110*/  F2FP.F16.F32.PACK_AB R3, RZ, R3 ;  /* 0x00000003ff03723e */ /* 0x000fca00000000ff */
[----:B------:R0:W-:Y:S01]  /*f120*/  @P4 STG.E.U16 desc[UR36][R8.64], R3 ;  /* 0x0000000308004986 */ /* 0x0001e2000c101524 */
[----:B------:R-:W-:Y:S05]  /*f130*/  @!P2 BRA `(.L_x_289) ;  /* 0x000000000004a947 */ /* 0x000fea0003800000 */
[----:B------:R1:W5:Y:S02]  /*f140*/  LDG.E.LTC128B.U16 R23, desc[UR36][R6.64+0x2] ;  /* 0x0000022406177981 */ /* 0x000364000c1e1520 */
.L_x_289:
[----:B------:R-:W-:Y:S05]  /*f150*/  BSYNC B1 ;  /* 0x0000000000017941 */ /* 0x000fea0003800000 */
.L_x_288:
[----:B0----5:R-:W-:Y:S01]  /*f160*/  HADD2.F32 R3, -RZ, R23.H0_H0 ;  /* 0x20000017ff037230 */ /* 0x021fe20000004100 */
[----:B------:R-:W-:Y:S01]  /*f170*/  ISETP.GT.AND P1, PT, R153, 0x88, PT ;  /* 0x000000889900780c */ /* 0x000fe20003f24270 */
[----:B------:R-:W-:Y:S01]  /*f180*/  IMAD.WIDE.U32 R14, R169, R14, R156 ;  /* 0x0000000ea90e7225 */ /* 0x000fe200078e009c */
[----:B------:R-:W-:Y:S03]  /*f190*/  BSSY B1, `(.L_x_290) ;  /* 0x0000010000017945 */ /* 0x000fe60003800000 */
[----:B------:R-:W-:Y:S01]  /*f1a0*/  FMUL R10, R3, R16 ;  /* 0x00000010030a7220 */ /* 0x000fe20000400000 */
[----:B------:R-:W-:Y:S01]  /*f1b0*/  IMAD.IADD R167, R167, 0x1, R15 ;  /* 0x00000001a7a77824 */ /* 0x000fe200078e020f */
[----:B------:R-:W-:Y:S02]  /*f1c0*/  IADD3 R154, P4, R154, R14, RZ ;  /* 0x0000000e9a9a7210 */ /* 0x000fe40007f9e0ff */
[----:B------:R-:W-:Y:S01]  /*f1d0*/  FFMA R10, R25, R2, R10 ;  /* 0x00000002190a7223 */ /* 0x000fe2000000000a */
[----:B------:R-:W-:-:S02]  /*f1e0*/  ISETP.GT.AND P3, PT, R0, RZ, P1 ;  /* 0x000000ff0000720c */ /* 0x000fc40000f64270 */
[--C-:B------:R-:W-:Y:S01]  /*f1f0*/  IMAD.X R20, R167, 0x1, R21.reuse, P4 ;  /* 0x00000001a7147824 */ /* 0x100fe200020e0615 */
[----:B------:R-:W-:Y:S02]  /*f200*/  IADD3 R14, P5, R18, R14, RZ ;  /* 0x0000000e120e7210 */ /* 0x000fe40007fbe0ff */
[----:B------:R-:W-:Y:S02]  /*f210*/  F2FP.F16.F32.PACK_AB R3, RZ, R10 ;  /* 0x0000000aff03723e */ /* 0x000fe400000000ff */
[C---:B------:R-:W-:Y:S02]  /*f220*/  LEA R10, P4, R154.reuse, R12, 0x1 ;  /* 0x0000000c9a0a7211 */ /* 0x040fe400078808ff */
[----:B------:R-:W-:Y:S02]  /*f230*/  PRMT R21, R3, 0x7610, R21 ;  /* 0x0000761003157816 */ /* 0x000fe40000000015 */
[----:B------:R-:W-:Y:S02]  /*f240*/  LEA.HI.X R11, R154, R13, R20, 0x1, P4 ;  /* 0x0000000d9a0b7211 */ /* 0x000fe400020f0c14 */
[----:B------:R-:W-:Y:S01]  /*f250*/  PRMT R3, R23, 0x7610, R3 ;  /* 0x0000761017037816 */ /* 0x000fe20000000003 */
[----:B------:R0:W-:Y:S01]  /*f260*/  @P2 STG.E.U16 desc[UR36][R8.64+0x2], R21 ;  /* 0x0000021508002986 */ /* 0x0001e2000c101524 */
[----:B------:R-:W-:Y:S05]  /*f270*/  @!P3 BRA `(.L_x_291) ;  /* 0x000000000004b947 */ /* 0x000fea0003800000 */
[----:B------:R2:W5:Y:S02]  /*f280*/  LDG.E.LTC128B.U16 R3, desc[UR36][R10.64] ;  /* 0x000000240a037981 */ /* 0x000564000c1e1520 */
.L_x_291:
[----:B------:R-:W-:Y:S05]  /*f290*/  BSYNC B1 ;  /* 0x0000000000017941 */ /* 0x000fea0003800000 */
.L_x_290:
[----:B--2--5:R-:W-:Y:S01]  /*f2a0*/  HADD2.F32 R11, -RZ, R3.H0_H0 ;  /* 0x20000003ff0b7230 */ /* 0x024fe20000004100 */
[----:B------:R-:W-:Y:S01]  /*f2b0*/  IADD3.X R15, R19, R167, RZ, P5, !PT ;  /* 0x000000a7130f7210 */ /* 0x000fe20002ffe4ff */
[----:B------:R-:W-:Y:S01]  /*f2c0*/  BSSY B1, `(.L_x_292) ;  /* 0x000000e000017945 */ /* 0x000fe20003800000 */
[----:B------:R-:W-:Y:S02]  /*f2d0*/  IADD3 R10, P2, R8, R160, RZ ;  /* 0x000000a0080a7210 */ /* 0x000fe40007f5e0ff */
[----:B------:R-:W-:Y:S01]  /*f2e0*/  FMUL R11, R11, R16 ;  /* 0x000000100b0b7220 */ /* 0x000fe20000400000 */
[----:B------:R-:W-:Y:S01]  /*f2f0*/  IMAD.WIDE.U32 R22, R22, UR43, R14 ;  /* 0x0000002b16167c25 */ /* 0x000fe2000f8e000e */
[----:B------:R-:W-:-:S03]  /*f300*/  ISETP.GT.AND P5, PT, R0, 0x1, P1 ;  /* 0x000000010000780c */ /* 0x000fc60000fa4270 */
[----:B------:R-:W-:Y:S01]  /*f310*/  FFMA R11, R26, R2, R11 ;  /* 0x000000021a0b7223 */ /* 0x000fe2000000000b */
[----:B------:R-:W-:Y:S01]  /*f320*/  IMAD.IADD R159, R159, 0x1, R23 ;  /* 0x000000019f9f7824 */ /* 0x000fe200078e0217 */
[----:B------:R-:W-:-:S03]  /*f330*/  LEA R12, P4, R22, R12, 0x1 ;  /* 0x0000000c160c7211 */ /* 0x000fc600078808ff */
[----:B------:R-:W-:Y:S01]  /*f340*/  F2FP.F16.F32.PACK_AB R14, RZ, R11 ;  /* 0x0000000bff0e723e */ /* 0x000fe200000000ff */
[----:B------:R-:W-:Y:S01]  /*f350*/  IMAD.X R11, R9, 0x1, R158, P2 ;  /* 0x00000001090b7824 */ /* 0x000fe200010e069e */
[----:B------:R-:W-:-:S04]  /*f360*/  LEA.HI.X R13, R22, R13, R159, 0x1, P4 ;  /* 0x0000000d160d7211 */ /* 0x000fc800020f0c9f */
[----:B------:R2:W-:Y:S01]  /*f370*/  @P3 STG.E.U16 desc[UR36][R10.64], R14 ;  /* 0x0000000e0a003986 */ /* 0x0005e2000c101524 */
[----:B------:R-:W-:Y:S05]  /*f380*/  @!P5 BRA `(.L_x_293) ;  /* 0x000000000004d947 */ /* 0x000fea0003800000 */
[----:B------:R3:W5:Y:S02]  /*f390*/  LDG.E.LTC128B.U16 R3, desc[UR36][R12.64+0x2] ;  /* 0x000002240c037981 */ /* 0x000764000c1e1520 */
.L_x_293:
[----:B------:R-:W-:Y:S05]  /*f3a0*/  BSYNC B1 ;  /* 0x0000000000017941 */ /* 0x000fea0003800000 */
.L_x_292:
[----:B-----5:R-:W-:Y:S01]  /*f3b0*/  HADD2.F32 R15, -RZ, R3.H0_H0 ;  /* 0x20000003ff0f7230 */ /* 0x020fe20000004100 */
[----:B------:R-:W-:Y:S01]  /*f3c0*/  ISETP.GT.AND P2, PT, R0, 0x8, P0 ;  /* 0x000000080000780c */ /* 0x000fe20000744270 */
[----:B------:R-:W-:Y:S03]  /*f3d0*/  BSSY B1, `(.L_x_294) ;  /* 0x0000007000017945 */ /* 0x000fe60003800000 */
[----:B--2---:R-:W-:-:S04]  /*f3e0*/  FMUL R14, R15, R16 ;  /* 0x000000100f0e7220 */ /* 0x004fc80000400000 */
[----:B------:R-:W-:-:S05]  /*f3f0*/  FFMA R14, R27, R2, R14 ;  /* 0x000000021b0e7223 */ /* 0x000fca000000000e */
[----:B------:R-:W-:-:S05]  /*f400*/  F2FP.F16.F32.PACK_AB R14, RZ, R14 ;  /* 0x0000000eff0e723e */ /* 0x000fca00000000ff */
[----:B------:R2:W-:Y:S01]  /*f410*/  @P5 STG.E.U16 desc[UR36][R10.64+0x2], R14 ;  /* 0x0000020e0a005986 */ /* 0x0005e2000c101524 */
[----:B------:R-:W-:Y:S05]  /*f420*/  @!P2 BRA `(.L_x_295) ;  /* 0x000000000004a947 */ /* 0x000fea0003800000 */
[----:B------:R4:W5:Y:S02]  /*f430*/  LDG.E.LTC128B.U16 R3, desc[UR36][R6.64+0x10] ;  /* 0x0000102406037981 */ /* 0x000964000c1e1520 */
.L_x_295:
[----:B------:R-:W-:Y:S05]  /*f440*/  BSYNC B1 ;  /* 0x0000000000017941 */ /* 0x000fea0003800000 */
.L_x_294:
[----:B--2--5:R-:W-:Y:S01]  /*f450*/  HADD2.F32 R11, -RZ, R3.H0_H0 ;  /* 0x20000003ff0b7230 */ /* 0x024fe20000004100 */
[----:B------:R-:W-:Y:S01]  /*f460*/  ISETP.GT.AND P3, PT, R0, 0x9, P0 ;  /* 0x000000090000780c */ /* 0x000fe20000764270 */
[----:B------:R-:W-:Y:S03]  /*f470*/  BSSY B1, `(.L_x_296) ;  /* 0x0000007000017945 */ /* 0x000fe60003800000 */
[----:B------:R-:W-:-:S04]  /*f480*/  FMUL R11, R11, R16 ;  /* 0x000000100b0b7220 */ /* 0x000fc80000400000 */
[----:B------:R-:W-:-:S05]  /*f490*/  FFMA R11, R28, R2, R11 ;  /* 0x000000021c0b7223 */ /* 0x000fca000000000b */
[----:B------:R-:W-:-:S05]  /*f4a0*/  F2FP.F16.F32.PACK_AB R11, RZ, R11 ;  /* 0x0000000bff0b723e */ /* 0x000fca00000000ff */
[----:B------:R2:W-:Y:S01]  /*f4b0*/  @P2 STG.E.U16 desc[UR36][R8.64+0x10], R11 ;  /* 0x0000100b08002986 */ /* 0x0005e2000c101524 */
[----:B------:R-:W-:Y:S05]  /*f4c0*/  @!P3 BRA `(.L_x_297) ;  /* 0x000000000004b947 */ /* 0x000fea0003800000 */
[----:B------:R0:W5:Y:S02]  /*f4d0*/  LDG.E.LTC128B.U16 R3, desc[UR36][R6.64+0x12] ;  /* 0x0000122406037981 */ /* 0x000164000c1e1520 */
.L_x_297:
[----:B------:R-:W-:Y:S05]  /*f4e0*/  BSYNC B1 ;  /* 0x0000000000017941 */ /* 0x000fea0003800000 */
.L_x_296:
        /* <DEDUP_REMOVED lines=9> */
.L_x_299:
[----:B------:R-:W-:Y:S05]  /*f580*/  BSYNC B1 ;  /* 0x0000000000017941 */ /* 0x000fea0003800000 */
.L_x_298:
[----:B-----5:R-:W-:Y:S01]  /*f590*/  HADD2.F32 R11, -RZ, R3.H0_H0 ;  /* 0x20000003ff0b7230 */ /* 0x020fe20000004100 */
[----:B--2---:R-:W-:Y:S01]  /*f5a0*/  IADD3 R10, P3, R160, R8, RZ ;  /* 0x00000008a00a7210 */ /* 0x004fe20007f7e0ff */
[----:B------:R-:W-:Y:S01]  /*f5b0*/  BSSY B1, `(.L_x_300) ;  /* 0x0000009000017945 */ /* 0x000fe20003800000 */
[----:B------:R-:W-:Y:S02]  /*f5c0*/  ISETP.GT.AND P2, PT, R0, 0x9, P1 ;  /* 0x000000090000780c */ /* 0x000fe40000f44270 */
[----:B------:R-:W-:-:S04]  /*f5d0*/  FMUL R11, R11, R16 ;  /* 0x000000100b0b7220 */ /* 0x000fc80000400000 */
[----:B------:R-:W-:-:S05]  /*f5e0*/  FFMA R11, R30, R2, R11 ;  /* 0x000000021e0b7223 */ /* 0x000fca000000000b */
[----:B------:R-:W-:Y:S02]  /*f5f0*/  F2FP.F16.F32.PACK_AB R14, RZ, R11 ;  /* 0x0000000bff0e723e */ /* 0x000fe400000000ff */
[----:B------:R-:W-:-:S05]  /*f600*/  IADD3.X R11, R158, R9, RZ, P3, !PT ;  /* 0x000000099e0b7210 */ /* 0x000fca0001ffe4ff */
[----:B------:R2:W-:Y:S01]  /*f610*/  @P4 STG.E.U16 desc[UR36][R10.64+0x10], R14 ;  /* 0x0000100e0a004986 */ /* 0x0005e2000c101524 */
[----:B------:R-:W-:Y:S05]  /*f620*/  @!P2 BRA `(.L_x_301) ;  /* 0x000000000004a947 */ /* 0x000fea0003800000 */
[----:B------:R0:W5:Y:S02]  /*f630*/  LDG.E.LTC128B.U16 R3, desc[UR36][R12.64+0x12] ;  /* 0x000012240c037981 */ /* 0x000164000c1e1520 */
.L_x_301:
[----:B------:R-:W-:Y:S05]  /*f640*/  BSYNC B1 ;  /* 0x0000000000017941 */ /* 0x000fea0003800000 */
.L_x_300:
[----:B--2--5:R-:W-:Y:S01]  /*f650*/  HADD2.F32 R11, -RZ, R3.H0_H0 ;  /* 0x20000003ff0b7230 */ /* 0x024fe20000004100 */
[----:B------:R-:W-:Y:S01]  /*f660*/  IADD3 R160, P3, P4, R160, R4, R161 ;  /* 0x00000004a0a07210 */ /* 0x000fe20007c7e0a1 */
[----:B------:R-:W-:Y:S01]  /*f670*/  BSSY B1, `(.L_x_302) ;  /* 0x0000009000017945 */ /* 0x000fe20003800000 */
[----:B------:R-:W-:Y:S02]  /*f680*/  ISETP.GT.AND P5, PT, R0, 0x10, P0 ;  /* 0x000000100000780c */ /* 0x000fe400007a4270 */
[----:B------:R-:W-:Y:S01]  /*f690*/  FMUL R10, R11, R16 ;  /* 0x000000100b0a7220 */ /* 0x000fe20000400000 */
[----:B------:R-:W-:-:S03]  /*f6a0*/  IADD3.X R161, R158, R5, R165, P3, P4 ;  /* 0x000000059ea17210 */ /* 0x000fc60001fe84a5 */
[----:B------:R-:W-:-:S05]  /*f6b0*/  FFMA R10, R31, R2, R10 ;  /* 0x000000021f0a7223 */ /* 0x000fca000000000a */
[----:B------:R-:W-:-:S05]  /*f6c0*/  F2FP.F16.F32.PACK_AB R10, RZ, R10 ;  /* 0x0000000aff0a723e */ /* 0x000fca00000000ff */
[----:B------:R2:W-:Y:S01]  /*f6d0*/  @P2 STG.E.U16 desc[UR36][R160.64+0x12], R10 ;  /* 0x0000120aa0002986 */ /* 0x0005e2000c101524 */
[----:B------:R-:W-:Y:S05]  /*f6e0*/  @!P5 BRA `(.L_x_303) ;  /* 0x000000000004d947 */ /* 0x000fea0003800000 */
[----:B------:R0:W5:Y:S02]  /*f6f0*/  LDG.E.LTC128B.U16 R3, desc[UR36][R6.64+0x20] ;  /* 0x0000202406037981 */ /* 0x000164000c1e1520 */
.L_x_303:
[----:B------:R-:W-:Y:S05]  /*f700*/  BSYNC B1 ;  /* 0x0000000000017941 */ /* 0x000fea0003800000 */
.L_x_302:
[----:B-----5:R-:W-:Y:S01]  /*f710*/  HADD2.F32 R5, -RZ, R3.H0_H0 ;  /* 0x20000003ff057230 */ /* 0x020fe20000004100 */
        /* <DEDUP_REMOVED lines=8> */
.L_x_305:
[----:B------:R-:W-:Y:S05]  /*f7a0*/  BSYNC B1 ;  /* 0x0000000000017941 */ /* 0x000fea0003800000 */
.L_x_304:
[----:B0----5:R-:W-:Y:S01]  /*f7b0*/  HADD2.F32 R5, -RZ, R3.H0_H0 ;  /* 0x20000003ff057230 */ /* 0x021fe20000004100 */
        /* <DEDUP_REMOVED lines=8> */
.L_x_307:
[----:B------:R-:W-:Y:S05]  /*f840*/  BSYNC B1 ;  /* 0x0000000000017941 */ /* 0x000fea0003800000 */
.L_x_306:
[----:B-----5:R-:W-:Y:S01]  /*f850*/  HADD2.F32 R5, -RZ, R3.H0_H0 ;  /* 0x20000003ff057230 */ /* 0x020fe20000004100 */
[----:B------:R-:W-:Y:S01]  /*f860*/  ISETP.GT.AND P2, PT, R0, 0x11, P1 ;  /* 0x000000110000780c */ /* 0x000fe20000f44270 */
[----:B0-----:R-:W-:Y:S01]  /*f870*/  @P3 IMAD.MOV.U32 R4, RZ, RZ, R160 ;  /* 0x000000ffff043224 */ /* 0x001fe200078e00a0 */
[----:B------:R-:W-:Y:S02]  /*f880*/  BSSY B1, `(.L_x_308) ;  /* 0x0000009000017945 */ /* 0x000fe40003800000 */
[----:B------:R-:W-:-:S04]  /*f890*/  FMUL R5, R5, R16 ;  /* 0x0000001005057220 */ /* 0x000fc80000400000 */
[----:B------:R-:W-:-:S05]  /*f8a0*/  FFMA R5, R34, R2, R5 ;  /* 0x0000000222057223 */ /* 0x000fca0000000005 */
[----:B------:R-:W-:-:S04]  /*f8b0*/  F2FP.F16.F32.PACK_AB R5, RZ, R5 ;  /* 0x00000005ff05723e */ /* 0x000fc800000000ff */
[----:B--2---:R-:W-:Y:S01]  /*f8c0*/  PRMT R10, R5, 0x7610, R10 ;  /* 0x00007610050a7816 */ /* 0x004fe2000000000a */
[----:B------:R-:W-:-:S05]  /*f8d0*/  @P3 IMAD.MOV.U32 R5, RZ, RZ, R161 ;  /* 0x000000ffff053224 */ /* 0x000fca00078e00a1 */
[----:B------:R0:W-:Y:S01]  /*f8e0*/  @P3 STG.E.U16 desc[UR36][R4.64+0x20], R10 ;  /* 0x0000200a04003986 */ /* 0x0001e2000c101524 */
[----:B------:R-:W-:Y:S05]  /*f8f0*/  @!P2 BRA `(.L_x_309) ;  /* 0x000000000004a947 */ /* 0x000fea0003800000 */
[----:B------:R2:W5:Y:S02]  /*f900*/  LDG.E.LTC128B.U16 R3, desc[UR36][R12.64+0x22] ;  /* 0x000022240c037981 */ /* 0x000564000c1e1520 */
.L_x_309:
[----:B------:R-:W-:Y:S05]  /*f910*/  BSYNC B1 ;  /* 0x0000000000017941 */ /* 0x000fea0003800000 */
.L_x_308:
[----:B0----5:R-:W-:Y:S01]  /*f920*/  HADD2.F32 R5, -RZ, R3.H0_H0 ;  /* 0x20000003ff057230 */ /* 0x021fe20000004100 */
[----:B------:R-:W-:Y:S01]  /*f930*/  ISETP.GT.AND P3, PT, R0, 0x18, P0 ;  /* 0x000000180000780c */ /* 0x000fe20000764270 */
[----:B------:R-:W-:Y:S03]  /*f940*/  BSSY B1, `(.L_x_310) ;  /* 0x000000a000017945 */ /* 0x000fe60003800000 */
[----:B------:R-:W-:Y:S01]  /*f950*/  FMUL R4, R5, R16 ;  /* 0x0000001005047220 */ /* 0x000fe20000400000 */
[----:B------:R-:W-:-:S03]  /*f960*/  @P2 IMAD.MOV.U32 R5, RZ, RZ, R161 ;  /* 0x000000ffff052224 */ /* 0x000fc600078e00a1 */
[----:B------:R-:W-:-:S05]  /*f970*/  FFMA R4, R35, R2, R4 ;  /* 0x0000000223047223 */ /* 0x000fca0000000004 */
[----:B------:R-:W-:-:S04]  /*f980*/  F2FP.F16.F32.PACK_AB R4, RZ, R4 ;  /* 0x00000004ff04723e */ /* 0x000fc800000000ff */
[----:B------:R-:W-:Y:S02]  /*f990*/  PRMT R10, R4, 0x7610, R10 ;  /* 0x00007610040a7816 */ /* 0x000fe4000000000a */
[----:B------:R-:W-:-:S05]  /*f9a0*/  @P2 MOV R4, R160 ;  /* 0x000000a000042202 */ /* 0x000fca0000000f00 */
[----:B------:R0:W-:Y:S01]  /*f9b0*/  @P2 STG.E.U16 desc[UR36][R4.64+0x22], R10 ;  /* 0x0000220a04002986 */ /* 0x0001e2000c101524 */
[----:B------:R-:W-:Y:S05]  /*f9c0*/  @!P3 BRA `(.L_x_311) ;  /* 0x000000000004b947 */ /* 0x000fea0003800000 */
[----:B------:R0:W5:Y:S02]  /*f9d0*/  LDG.E.LTC128B.U16 R3, desc[UR36][R6.64+0x30] ;  /* 0x0000302406037981 */ /* 0x000164000c1e1520 */
.L_x_311:
[----:B------:R-:W-:Y:S05]  /*f9e0*/  BSYNC B1 ;  /* 0x0000000000017941 */ /* 0x000fea0003800000 */
.L_x_310:
        /* <DEDUP_REMOVED lines=9> */
.L_x_313:
[----:B------:R-:W-:Y:S05]  /*fa80*/  BSYNC B1 ;  /* 0x0000000000017941 */ /* 0x000fea0003800000 */
.L_x_312:
        /* <DEDUP_REMOVED lines=9> */
.L_x_315:
[----:B------:R-:W-:Y:S05]  /*fb20*/  BSYNC B1 ;  /* 0x0000000000017941 */ /* 0x000fea0003800000 */
.L_x_314:
[----:B-----5:R-:W-:Y:S01]  /*fb30*/  HADD2.F32 R5, -RZ, R3.H0_H0 ;  /* 0x20000003ff057230 */ /* 0x020fe20000004100 */
[----:B------:R-:W-:Y:S01]  /*fb40*/  ISETP.GT.AND P2, PT, R0, 0x19, P1 ;  /* 0x000000190000780c */ /* 0x000fe20000f44270 */
[----:B0-----:R-:W-:Y:S01]  /*fb50*/  @P3 IMAD.MOV.U32 R4, RZ, RZ, R160 ;  /* 0x000000ffff043224 */ /* 0x001fe200078e00a0 */
[----:B------:R-:W-:Y:S02]  /*fb60*/  BSSY B1, `(.L_x_316) ;  /* 0x0000009000017945 */ /* 0x000fe40003800000 */
[----:B------:R-:W-:-:S04]  /*fb70*/  FMUL R5, R5, R16 ;  /* 0x0000001005057220 */ /* 0x000fc80000400000 */
[----:B------:R-:W-:-:S05]  /*fb80*/  FFMA R5, R38, R2, R5 ;  /* 0x0000000226057223 */ /* 0x000fca0000000005 */
[----:B------:R-:W-:-:S04]  /*fb90*/  F2FP.F16.F32.PACK_AB R5, RZ, R5 ;  /* 0x00000005ff05723e */ /* 0x000fc800000000ff */
[----:B------:R-:W-:Y:S02]  /*fba0*/  PRMT R10, R5, 0x7610, R10 ;  /* 0x00007610050a7816 */ /* 0x000fe4000000000a */
[----:B------:R-:W-:-:S05]  /*fbb0*/  @P3 MOV R5, R161 ;  /* 0x000000a100053202 */ /* 0x000fca0000000f00 */
[----:B------:R0:W-:Y:S01]  /*fbc0*/  @P3 STG.E.U16 desc[UR36][R4.64+0x30], R10 ;  /* 0x0000300a04003986 */ /* 0x0001e2000c101524 */
[----:B------:R-:W-:Y:S05]  /*fbd0*/  @!P2 BRA `(.L_x_317) ;  /* 0x000000000004a947 */ /* 0x000fea0003800000 */
[----:B------:R0:W5:Y:S02]  /*fbe0*/  LDG.E.LTC128B.U16 R3, desc[UR36][R12.64+0x32] ;  /* 0x000032240c037981 */ /* 0x000164000c1e1520 */
.L_x_317:
[----:B------:R-:W-:Y:S05]  /*fbf0*/  BSYNC B1 ;  /* 0x0000000000017941 */ /* 0x000fea0003800000 */
.L_x_316:
[----:B0----5:R-:W-:Y:S01]  /*fc00*/  HADD2.F32 R5, -RZ, R3.H0_H0 ;  /* 0x20000003ff057230 */ /* 0x021fe20000004100 */
[----:B------:R-:W-:Y:S01]  /*fc10*/  ISETP.GT.AND P3, PT, R0, 0x20, P0 ;  /* 0x000000200000780c */ /* 0x000fe20000764270 */
[----:B------:R-:W-:Y:S03]  /*fc20*/  BSSY B1, `(.L_x_318) ;  /* 0x000000a000017945 */ /* 0x000fe60003800000 */
[----:B------:R-:W-:Y:S01]  /*fc30*/  FMUL R4, R5, R16 ;  /* 0x0000001005047220 */ /* 0x000fe20000400000 */
[----:B------:R-:W-:-:S03]  /*fc40*/  @P2 IMAD.MOV.U32 R5, RZ, RZ, R161 ;  /* 0x000000ffff052224 */ /* 0x000fc600078e00a1 */
[----:B------:R-:W-:-:S05]  /*fc50*/  FFMA R4, R39, R2, R4 ;  /* 0x0000000227047223 */ /* 0x000fca0000000004 */
[----:B------:R-:W-:-:S04]  /*fc60*/  F2FP.F16.F32.PACK_AB R4, RZ, R4 ;  /* 0x00000004ff04723e */ /* 0x000fc800000000ff */
[----:B------:R-:W-:Y:S01]  /*fc70*/  PRMT R10, R4, 0x7610, R10 ;  /* 0x00007610040a7816 */ /* 0x000fe2000000000a */
[----:B------:R-:W-:-:S05]  /*fc80*/  @P2 IMAD.MOV.U32 R4, RZ, RZ, R160 ;  /* 0x000000ffff042224 */ /* 0x000fca00078e00a0 */
[----:B------:R0:W-:Y:S01]  /*fc90*/  @P2 STG.E.U16 desc[UR36][R4.64+0x32], R10 ;  /* 0x0000320a04002986 */ /* 0x0001e2000c101524 */
[----:B------:R-:W-:Y:S05]  /*fca0*/  @!P3 BRA `(.L_x_319) ;  /* 0x000000000004b947 */ /* 0x000fea0003800000 */
[----:B------:R0:W5:Y:S02]  /*fcb0*/  LDG.E.LTC128B.U16 R3, desc[UR36][R6.64+0x40] ;  /* 0x0000402406037981 */ /* 0x000164000c1e1520 */
.L_x_319:
[----:B------:R-:W-:Y:S05]  /*fcc0*/  BSYNC B1 ;  /* 0x0000000000017941 */ /* 0x000fea0003800000 */
.L_x_318:
        /* <DEDUP_REMOVED lines=9> */
.L_x_321:
[----:B------:R-:W-:Y:S05]  /*fd60*/  BSYNC B1 ;  /* 0x0000000000017941 */ /* 0x000fea0003800000 */
.L_x_320:
        /* <DEDUP_REMOVED lines=9> */
.L_x_323:
[----:B------:R-:W-:Y:S05]  /*fe00*/  BSYNC B1 ;  /* 0x0000000000017941 */ /* 0x000fea0003800000 */
.L_x_322:
[----:B-----5:R-:W-:Y:S01]  /*fe10*/  HADD2.F32 R5, -RZ, R3.H0_H0 ;  /* 0x20000003ff057230 */ /* 0x020fe20000004100 */
[----:B0-----:R-:W-:Y:S01]  /*fe20*/  @P3 MOV R4, R160 ;  /* 0x000000a000043202 */ /* 0x001fe20000000f00 */
[----:B------:R-:W-:Y:S01]  /*fe30*/  BSSY B1, `(.L_x_324) ;  /* 0x000000a000017945 */ /* 0x000fe20003800000 */
[----:B------:R-:W-:Y:S02]  /*fe40*/  ISETP.GT.AND P2, PT, R0, 0x21, P1 ;  /* 0x000000210000780c */ /* 0x000fe40000f44270 */
[----:B------:R-:W-:-:S04]  /*fe50*/  FMUL R5, R5, R16 ;  /* 0x0000001005057220 */ /* 0x000fc80000400000 */
[----:B------:R-:W-:-:S05]  /*fe60*/  FFMA R5, R42, R2, R5 ;  /* 0x000000022a057223 */ /* 0x000fca0000000005 */
[----:B------:R-:W-:-:S04]  /*fe70*/  F2FP.F16.F32.PACK_AB R5, RZ, R5 ;  /* 0x00000005ff05723e */ /* 0x000fc800000000ff */
[----:B------:R-:W-:Y:S01]  /*fe80*/  PRMT R10, R5, 0x7610, R10 ;  /* 0x00007610050a7816 */ /* 0x000fe2000000000a */
[----:B------:R-:W-:-:S05]  /*fe90*/  @P3 IMAD.MOV.U32 R5, RZ, RZ, R161 ;  /* 0x000000ffff053224 */ /* 0x000fca00078e00a1 */
[----:B------:R0:W-:Y:S01]  /*fea0*/  @P3 STG.E.U16 desc[UR36][R4.64+0x40], R10 ;  /* 0x0000400a04003986 */ /* 0x0001e2000c101524 */
[----:B------:R-:W-:Y:S05]  /*feb0*/  @!P2 BRA `(.L_x_325) ;  /* 0x000000000004a947 */ /* 0x000fea0003800000 */
[----:B------:R0:W5:Y:S02]  /*fec0*/  LDG.E.LTC128B.U16 R3, desc[UR36][R12.64+0x42] ;  /* 0x000042240c037981 */ /* 0x000164000c1e1520 */
.L_x_325:
[----:B------:R-:W-:Y:S05]  /*fed0*/  BSYNC B1 ;  /* 0x0000000000017941 */ /* 0x000fea0003800000 */
.L_x_324:
[----:B0----5:R-:W-:Y:S01]  /*fee0*/  HADD2.F32 R5, -RZ, R3.H0_H0 ;  /* 0x20000003ff057230 */ /* 0x021fe20000004100 */
[----:B------:R-:W-:Y:S01]  /*fef0*/  ISETP.GT.AND P3, PT, R0, 0x28, P0 ;  /* 0x000000280000780c */ /* 0x000fe20000764270 */
[----:B------:R-:W-:Y:S03]  /*ff00*/  BSSY B1, `(.L_x_326) ;  /* 0x000000a000017945 */ /* 0x000fe60003800000 */
[----:B------:R-:W-:Y:S01]  /*ff10*/  FMUL R4, R5, R16 ;  /* 0x0000001005047220 */ /* 0x000fe20000400000 */
[----:B------:R-:W-:-:S03]  /*ff20*/  @P2 MOV R5, R161 ;  /* 0x000000a100052202 */ /* 0x000fc60000000f00 */
[----:B------:R-:W-:-:S05]  /*ff30*/  FFMA R4, R43, R2, R4 ;  /* 0x000000022b047223 */ /* 0x000fca0000000004 */
[----:B------:R-:W-:-:S04]  /*ff40*/  F2FP.F16.F32.PACK_AB R4, RZ, R4 ;  /* 0x00000004ff04723e */ /* 0x000fc800000000ff */
[----:B------:R-:W-:Y:S01]  /*ff50*/  PRMT R10, R4, 0x7610, R10 ;  /* 0x00007610040a7816 */ /* 0x000fe2000000000a */
[----:B------:R-:W-:-:S05]  /*ff60*/  @P2 IMAD.MOV.U32 R4, RZ, RZ, R160 ;  /* 0x000000ffff042224 */ /* 0x000fca00078e00a0 */
[----:B------:R0:W-:Y:S01]  /*ff70*/  @P2 STG.E.U16 desc[UR36][R4.64+0x42], R10 ;  /* 0x0000420a04002986 */ /* 0x0001e2000c101524 */
[----:B------:R-:W-:Y:S05]  /*ff80*/  @!P3 BRA `(.L_x_327) ;  /* 0x000000000004b947 */ /* 0x000fea0003800000 */
[----:B------:R0:W5:Y:S02]  /*ff90*/  LDG.E.LTC128B.U16 R3, desc[UR36][R6.64+0x50] ;  /* 0x0000502406037981 */ /* 0x000164000c1e1520 */
.L_x_327:
[----:B------:R-:W-:Y:S05]  /*ffa0*/  BSYNC B1 ;  /* 0x0000000000017941 */ /* 0x000fea0003800000 */
.L_x_326:
        /* <DEDUP_REMOVED lines=9> */
.L_x_329:
[----:B------:R-:W-:Y:S05]  /*10040*/  BSYNC B1 ;  /* 0x0000000000017941 */ /* 0x000fea0003800000 */
.L_x_328:
        /* <DEDUP_REMOVED lines=9> */
.L_x_331:
[----:B------:R-:W-:Y:S05]  /*100e0*/  BSYNC B1 ;  /* 0x0000000000017941 */ /* 0x000fea0003800000 */
.L_x_330:
[----:B-----5:R-:W-:Y:S01]  /*100f0*/  HADD2.F32 R5, -RZ, R3.H0_H0 ;  /* 0x20000003ff057230 */ /* 0x020fe20000004100 */
[----:B------:R-:W-:Y:S01]  /*10100*/  ISETP.GT.AND P2, PT, R0, 0x29, P1 ;  /* 0x000000290000780c */ /* 0x000fe20000f44270 */
[----:B0-----:R-:W-:Y:S01]  /*10110*/  @P3 IMAD.MOV.U32 R4, RZ, RZ, R160 ;  /* 0x000000ffff043224 */ /* 0x001fe200078e00a0 */
[----:B------:R-:W-:Y:S02]  /*10120*/  BSSY B1, `(.L_x_332) ;  /* 0x0000009000017945 */ /* 0x000fe40003800000 */
        /* <DEDUP_REMOVED lines=8> */
.L_x_333:
[----:B------:R-:W-:Y:S05]  /*101b0*/  BSYNC B1 ;  /* 0x0000000000017941 */ /* 0x000fea0003800000 */
.L_x_332:
        /* <DEDUP_REMOVED lines=12> */
.L_x_335:
[----:B------:R-:W-:Y:S05]  /*10280*/  BSYNC B1 ;  /* 0x0000000000017941 */ /* 0x000fea0003800000 */
.L_x_334:
        /* <DEDUP_REMOVED lines=9> */
.L_x_337:
[----:B------:R-:W-:Y:S05]  /*10320*/  BSYNC B1 ;  /* 0x0000000000017941 */ /* 0x000fea0003800000 */
.L_x_336:
        /* <DEDUP_REMOVED lines=9> */
.L_x_339:
[----:B------:R-:W-:Y:S05]  /*103c0*/  BSYNC B1 ;  /* 0x0000000000017941 */ /* 0x000fea0003800000 */
.L_x_338:
        /* <DEDUP_REMOVED lines=12> */
.L_x_341:
[----:B------:R-:W-:Y:S05]  /*10490*/  BSYNC B1 ;  /* 0x0000000000017941 */ /* 0x000fea0003800000 */
.L_x_340:
        /* <DEDUP_REMOVED lines=12> */
.L_x_343:
[----:B------:R-:W-:Y:S05]  /*10560*/  BSYNC B1 ;  /* 0x0000000000017941 */ /* 0x000fea0003800000 */
.L_x_342:
        /* <DEDUP_REMOVED lines=9> */
.L_x_345:
[----:B------:R-:W-:Y:S05]  /*10600*/  BSYNC B1 ;  /* 0x0000000000017941 */ /* 0x000fea0003800000 */
.L_x_344:
        /* <DEDUP_REMOVED lines=9> */
.L_x_347:
[----:B------:R-:W-:Y:S05]  /*106a0*/  BSYNC B1 ;  /* 0x0000000000017941 */ /* 0x000fea0003800000 */
.L_x_346:
        /* <DEDUP_REMOVED lines=12> */
.L_x_349:
[----:B------:R-:W-:Y:S05]  /*10770*/  BSYNC B1 ;  /* 0x0000000000017941 */ /* 0x000fea0003800000 */
.L_x_348:
        /* <DEDUP_REMOVED lines=12> */
.L_x_351:
[----:B------:R-:W-:Y:S05]  /*10840*/  BSYNC B1 ;  /* 0x0000000000017941 */ /* 0x000fea0003800000 */
.L_x_350:
        /* <DEDUP_REMOVED lines=9> */
.L_x_353:
[----:B------:R-:W-:Y:S05]  /*108e0*/  BSYNC B1 ;  /* 0x0000000000017941 */ /* 0x000fea0003800000 */
.L_x_352:
        /* <DEDUP_REMOVED lines=9> */
.L_x_355:
[----:B------:R-:W-:Y:S05]  /*10980*/  BSYNC B1 ;  /* 0x0000000000017941 */ /* 0x000fea0003800000 */
.L_x_354:
        /* <DEDUP_REMOVED lines=12> */
.L_x_357:
[----:B------:R-:W-:Y:S05]  /*10a50*/  BSYNC B1 ;  /* 0x0000000000017941 */ /* 0x000fea0003800000 */
.L_x_356:
        /* <DEDUP_REMOVED lines=12> */
.L_x_359:
[----:B------:R-:W-:Y:S05]  /*10b20*/  BSYNC B1 ;  /* 0x0000000000017941 */ /* 0x000fea0003800000 */
.L_x_358:
        /* <DEDUP_REMOVED lines=9> */
.L_x_361:
[----:B------:R-:W-:Y:S05]  /*10bc0*/  BSYNC B1 ;  /* 0x0000000000017941 */ /* 0x000fea0003800000 */
.L_x_360:
        /* <DEDUP_REMOVED lines=9> */
.L_x_363:
[----:B------:R-:W-:Y:S05]  /*10c60*/  BSYNC B1 ;  /* 0x0000000000017941 */ /* 0x000fea0003800000 */
.L_x_362:
        /* <DEDUP_REMOVED lines=12> */
.L_x_365:
[----:B------:R-:W-:Y:S05]  /*10d30*/  BSYNC B1 ;  /* 0x0000000000017941 */ /* 0x000fea0003800000 */
.L_x_364:
        /* <DEDUP_REMOVED lines=12> */
.L_x_367:
[----:B------:R-:W-:Y:S05]  /*10e00*/  BSYNC B1 ;  /* 0x0000000000017941 */ /* 0x000fea0003800000 */
.L_x_366:
        /* <DEDUP_REMOVED lines=9> */
.L_x_369:
[----:B------:R-:W-:Y:S05]  /*10ea0*/  BSYNC B1 ;  /* 0x0000000000017941 */ /* 0x000fea0003800000 */
.L_x_368:
        /* <DEDUP_REMOVED lines=9> */
.L_x_371:
[----:B------:R-:W-:Y:S05]  /*10f40*/  BSYNC B1 ;  /* 0x0000000000017941 */ /* 0x000fea0003800000 */
.L_x_370:
        /* <DEDUP_REMOVED lines=12> */
.L_x_373:
[----:B------:R-:W-:Y:S05]  /*11010*/  BSYNC B1 ;  /* 0x0000000000017941 */ /* 0x000fea0003800000 */
.L_x_372:
        /* <DEDUP_REMOVED lines=12> */
.L_x_375:
[----:B------:R-:W-:Y:S05]  /*110e0*/  BSYNC B1 ;  /* 0x0000000000017941 */ /* 0x000fea0003800000 */
.L_x_374:
        /* <DEDUP_REMOVED lines=9> */
.L_x_377:
[----:B------:R-:W-:Y:S05]  /*11180*/  BSYNC B1 ;  /* 0x0000000000017941 */ /* 0x000fea0003800000 */
.L_x_376:
        /* <DEDUP_REMOVED lines=9> */
.L_x_379:
[----:B------:R-:W-:Y:S05]  /*11220*/  BSYNC B1 ;  /* 0x0000000000017941 */ /* 0x000fea0003800000 */
.L_x_378:
        /* <DEDUP_REMOVED lines=12> */
.L_x_381:
[----:B------:R-:W-:Y:S05]  /*112f0*/  BSYNC B1 ;  /* 0x0000000000017941 */ /* 0x000fea0003800000 */
.L_x_380:
        /* <DEDUP_REMOVED lines=12> */
.L_x_383:
[----:B------:R-:W-:Y:S05]  /*113c0*/  BSYNC B1 ;  /* 0x0000000000017941 */ /* 0x000fea0003800000 */
.L_x_382:
        /* <DEDUP_REMOVED lines=9> */
.L_x_385:
[----:B------:R-:W-:Y:S05]  /*11460*/  BSYNC B1 ;  /* 0x0000000000017941 */ /* 0x000fea0003800000 */
.L_x_384:
        /* <DEDUP_REMOVED lines=9> */
.L_x_387:
[----:B------:R-:W-:Y:S05]  /*11500*/  BSYNC B1 ;  /* 0x0000000000017941 */ /* 0x000fea0003800000 */
.L_x_386:
        /* <DEDUP_REMOVED lines=12> */
.L_x_389:
[----:B------:R-:W-:Y:S05]  /*115d0*/  BSYNC B1 ;  /* 0x0000000000017941 */ /* 0x000fea0003800000 */
.L_x_388:
        /* <DEDUP_REMOVED lines=12> */
.L_x_391:
[----:B------:R-:W-:Y:S05]  /*116a0*/  BSYNC B1 ;  /* 0x0000000000017941 */ /* 0x000fea0003800000 */
.L_x_390:
        /* <DEDUP_REMOVED lines=9> */
.L_x_393:
[----:B------:R-:W-:Y:S05]  /*11740*/  BSYNC B1 ;  /* 0x0000000000017941 */ /* 0x000fea0003800000 */
.L_x_392:
        /* <DEDUP_REMOVED lines=9> */
.L_x_395:
[----:B------:R-:W-:Y:S05]  /*117e0*/  BSYNC B1 ;  /* 0x0000000000017941 */ /* 0x000fea0003800000 */
.L_x_394:
        /* <DEDUP_REMOVED lines=12> */
.L_x_397:
[----:B------:R-:W-:Y:S05]  /*118b0*/  BSYNC B1 ;  /* 0x0000000000017941 */ /* 0x000fea0003800000 */
.L_x_396:
        /* <DEDUP_REMOVED lines=12> */
.L_x_399:
[----:B------:R-:W-:Y:S05]  /*11980*/  BSYNC B1 ;  /* 0x0000000000017941 */ /* 0x000fea0003800000 */
.L_x_398:
        /* <DEDUP_REMOVED lines=9> */
.L_x_401:
[----:B------:R-:W-:Y:S05]  /*11a20*/  BSYNC B1 ;  /* 0x0000000000017941 */ /* 0x000fea0003800000 */
.L_x_400:
        /* <DEDUP_REMOVED lines=9> */
.L_x_403:
[----:B------:R-:W-:Y:S05]  /*11ac0*/  BSYNC B1 ;  /* 0x0000000000017941 */ /* 0x000fea0003800000 */
.L_x_402:
        /* <DEDUP_REMOVED lines=12> */
.L_x_405:
[----:B------:R-:W-:Y:S05]  /*11b90*/  BSYNC B1 ;  /* 0x0000000000017941 */ /* 0x000fea0003800000 */
.L_x_404:
        /* <DEDUP_REMOVED lines=12> */
.L_x_407:
[----:B------:R-:W-:Y:S05]  /*11c60*/  BSYNC B1 ;  /* 0x0000000000017941 */ /* 0x000fea0003800000 */
.L_x_406:
        /* <DEDUP_REMOVED lines=9> */
.L_x_409:
[----:B------:R-:W-:Y:S05]  /*11d00*/  BSYNC B1 ;  /* 0x0000000000017941 */ /* 0x000fea0003800000 */
.L_x_408:
        /* <DEDUP_REMOVED lines=9> */
.L_x_411:
[----:B------:R-:W-:Y:S05]  /*11da0*/  BSYNC B1 ;  /* 0x0000000000017941 */ /* 0x000fea0003800000 */
.L_x_410:
        /* <DEDUP_REMOVED lines=12> */
.L_x_413:
[----:B------:R-:W-:Y:S05]  /*11e70*/  BSYNC B1 ;  /* 0x0000000000017941 */ /* 0x000fea0003800000 */
.L_x_412:
        /* <DEDUP_REMOVED lines=12> */
.L_x_415:
[----:B------:R-:W-:Y:S05]  /*11f40*/  BSYNC B1 ;  /* 0x0000000000017941 */ /* 0x000fea0003800000 */
.L_x_414:
        /* <DEDUP_REMOVED lines=9> */
.L_x_417:
[----:B------:R-:W-:Y:S05]  /*11fe0*/  BSYNC B1 ;  /* 0x0000000000017941 */ /* 0x000fea0003800000 */
.L_x_416:
        /* <DEDUP_REMOVED lines=9> */
.L_x_419:
[----:B------:R-:W-:Y:S05]  /*12080*/  BSYNC B1 ;  /* 0x0000000000017941 */ /* 0x000fea0003800000 */
.L_x_418:
        /* <DEDUP_REMOVED lines=12> */
.L_x_421:
[----:B------:R-:W-:Y:S05]  /*12150*/  BSYNC B1 ;  /* 0x0000000000017941 */ /* 0x000fea0003800000 */
.L_x_420:
        /* <DEDUP_REMOVED lines=12> */
.L_x_423:
[----:B------:R-:W-:Y:S05]  /*12220*/  BSYNC B1 ;  /* 0x0000000000017941 */ /* 0x000fea0003800000 */
.L_x_422:
        /* <DEDUP_REMOVED lines=9> */
.L_x_425:
[----:B------:R-:W-:Y:S05]  /*122c0*/  BSYNC B1 ;  /* 0x0000000000017941 */ /* 0x000fea0003800000 */
.L_x_424:
        /* <DEDUP_REMOVED lines=9> */
.L_x_427:
[----:B------:R-:W-:Y:S05]  /*12360*/  BSYNC B1 ;  /* 0x0000000000017941 */ /* 0x000fea0003800000 */
.L_x_426:
        /* <DEDUP_REMOVED lines=12> */
.L_x_429:
[----:B------:R-:W-:Y:S05]  /*12430*/  BSYNC B1 ;  /* 0x0000000000017941 */ /* 0x000fea0003800000 */
.L_x_428:
        /* <DEDUP_REMOVED lines=12> */
.L_x_431:
[----:B------:R-:W-:Y:S05]  /*12500*/  BSYNC B1 ;  /* 0x0000000000017941 */ /* 0x000fea0003800000 */
.L_x_430:
        /* <DEDUP_REMOVED lines=9> */
.L_x_433:
[----:B------:R-:W-:Y:S05]  /*125a0*/  BSYNC B1 ;  /* 0x0000000000017941 */ /* 0x000fea0003800000 */
.L_x_432:
        /* <DEDUP_REMOVED lines=9> */
.L_x_435:
[----:B------:R-:W-:Y:S05]  /*12640*/  BSYNC B1 ;  /* 0x0000000000017941 */ /* 0x000fea0003800000 */
.L_x_434:
        /* <DEDUP_REMOVED lines=12> */
.L_x_437:
[----:B------:R-:W-:Y:S05]  /*12710*/  BSYNC B1 ;  /* 0x0000000000017941 */ /* 0x000fea0003800000 */
.L_x_436:
        /* <DEDUP_REMOVED lines=12> */
.L_x_439:
[----:B------:R-:W-:Y:S05]  /*127e0*/  BSYNC B1 ;  /* 0x0000000000017941 */ /* 0x000fea0003800000 */
.L_x_438:
        /* <DEDUP_REMOVED lines=9> */
.L_x_441:
[----:B------:R-:W-:Y:S05]  /*12880*/  BSYNC B1 ;  /* 0x0000000000017941 */ /* 0x000fea0003800000 */
.L_x_440:
        /* <DEDUP_REMOVED lines=9> */
.L_x_443:
[----:B------:R-:W-:Y:S05]  /*12920*/  BSYNC B1 ;  /* 0x0000000000017941 */ /* 0x000fea0003800000 */
.L_x_442:
        /* <DEDUP_REMOVED lines=12> */
.L_x_445:
[----:B------:R-:W-:Y:S05]  /*129f0*/  BSYNC B1 ;  /* 0x0000000000017941 */ /* 0x000fea0003800000 */
.L_x_444:
        /* <DEDUP_REMOVED lines=12> */
.L_x_447:
[----:B------:R-:W-:Y:S05]  /*12ac0*/  BSYNC B1 ;  /* 0x0000000000017941 */ /* 0x000fea0003800000 */
.L_x_446:
        /* <DEDUP_REMOVED lines=9> */
.L_x_449:
[----:B------:R-:W-:Y:S05]  /*12b60*/  BSYNC B1 ;  /* 0x0000000000017941 */ /* 0x000fea0003800000 */
.L_x_448:
        /* <DEDUP_REMOVED lines=9> */
.L_x_451:
[----:B------:R-:W-:Y:S05]  /*12c00*/  BSYNC B1 ;  /* 0x0000000000017941 */ /* 0x000fea0003800000 */
.L_x_450:
        /* <DEDUP_REMOVED lines=12> */
.L_x_453:
[----:B------:R-:W-:Y:S05]  /*12cd0*/  BSYNC B1 ;  /* 0x0000000000017941 */ /* 0x000fea0003800000 */
.L_x_452:
        /* <DEDUP_REMOVED lines=12> */
.L_x_455:
[----:B------:R-:W-:Y:S05]  /*12da0*/  BSYNC B1 ;  /* 0x0000000000017941 */ /* 0x000fea0003800000 */
.L_x_454:
        /* <DEDUP_REMOVED lines=9> */
.L_x_457:
[----:B------:R-:W-:Y:S05]  /*12e40*/  BSYNC B1 ;  /* 0x0000000000017941 */ /* 0x000fea0003800000 */
.L_x_456:
        /* <DEDUP_REMOVED lines=9> */
.L_x_459:
[----:B------:R-:W-:Y:S05]  /*12ee0*/  BSYNC B1 ;  /* 0x0000000000017941 */ /* 0x000fea0003800000 */
.L_x_458:
        /* <DEDUP_REMOVED lines=12> */
.L_x_461:
[----:B------:R-:W-:Y:S05]  /*12fb0*/  BSYNC B1 ;  /* 0x0000000000017941 */ /* 0x000fea0003800000 */
.L_x_460:
        /* <DEDUP_REMOVED lines=12> */
.L_x_463:
[----:B------:R-:W-:Y:S05]  /*13080*/  BSYNC B1 ;  /* 0x0000000000017941 */ /* 0x000fea0003800000 */
.L_x_462:
        /* <DEDUP_REMOVED lines=9> */
.L_x_465:
[----:B------:R-:W-:Y:S05]  /*13120*/  BSYNC B1 ;  /* 0x0000000000017941 */ /* 0x000fea0003800000 */
.L_x_464:
        /* <DEDUP_REMOVED lines=9> */
.L_x_467:
[----:B------:R-:W-:Y:S05]  /*131c0*/  BSYNC B1 ;  /* 0x0000000000017941 */ /* 0x000fea0003800000 */
.L_x_466:
        /* <DEDUP_REMOVED lines=12> */
.L_x_469:
[----:B------:R-:W-:Y:S05]  /*13290*/  BSYNC B1 ;  /* 0x0000000000017941 */ /* 0x000fea0003800000 */
.L_x_468:
        /* <DEDUP_REMOVED lines=12> */
.L_x_471:
[----:B------:R-:W-:Y:S05]  /*13360*/  BSYNC B1 ;  /* 0x0000000000017941 */ /* 0x000fea0003800000 */
.L_x_470:
        /* <DEDUP_REMOVED lines=9> */
.L_x_473:
[----:B------:R-:W-:Y:S05]  /*13400*/  BSYNC B1 ;  /* 0x0000000000017941 */ /* 0x000fea0003800000 */
.L_x_472:
        /* <DEDUP_REMOVED lines=9> */
.L_x_475:
[----:B------:R-:W-:Y:S05]  /*134a0*/  BSYNC B1 ;  /* 0x0000000000017941 */ /* 0x000fea0003800000 */
.L_x_474:
        /* <DEDUP_REMOVED lines=12> */
.L_x_477:
[----:B------:R-:W-:Y:S05]  /*13570*/  BSYNC B1 ;  /* 0x0000000000017941 */ /* 0x000fea0003800000 */
.L_x_476:
        /* <DEDUP_REMOVED lines=12> */
.L_x_479:
[----:B------:R-:W-:Y:S05]  /*13640*/  BSYNC B1 ;  /* 0x0000000000017941 */ /* 0x000fea0003800000 */
.L_x_478:
        /* <DEDUP_REMOVED lines=9> */
.L_x_481:
[----:B------:R-:W-:Y:S05]  /*136e0*/  BSYNC B1 ;  /* 0x0000000000017941 */ /* 0x000fea0003800000 */
.L_x_480:
        /* <DEDUP_REMOVED lines=9> */
.L_x_483:
[----:B------:R-:W-:Y:S05]  /*13780*/  BSYNC B1 ;  /* 0x0000000000017941 */ /* 0x000fea0003800000 */
.L_x_482:
        /* <DEDUP_REMOVED lines=12> */
.L_x_485:
[----:B------:R-:W-:Y:S05]  /*13850*/  BSYNC B1 ;  /* 0x0000000000017941 */ /* 0x000fea0003800000 */
.L_x_484:
        /* <DEDUP_REMOVED lines=12> */
.L_x_487:
[----:B------:R-:W-:Y:S05]  /*13920*/  BSYNC B1 ;  /* 0x0000000000017941 */ /* 0x000fea0003800000 */
.L_x_486:
        /* <DEDUP_REMOVED lines=9> */
.L_x_489:
[----:B------:R-:W-:Y:S05]  /*139c0*/  BSYNC B1 ;  /* 0x0000000000017941 */ /* 0x000fea0003800000 */
.L_x_488:
        /* <DEDUP_REMOVED lines=9> */
.L_x_491:
[----:B------:R-:W-:Y:S05]  /*13a60*/  BSYNC B1 ;  /* 0x0000000000017941 */ /* 0x000fea0003800000 */
.L_x_490:
        /* <DEDUP_REMOVED lines=12> */
.L_x_493:
[----:B------:R-:W-:Y:S05]  /*13b30*/  BSYNC B1 ;  /* 0x0000000000017941 */ /* 0x000fea0003800000 */
.L_x_492:
        /* <DEDUP_REMOVED lines=12> */
.L_x_495:
[----:B------:R-:W-:Y:S05]  /*13c00*/  BSYNC B1 ;  /* 0x0000000000017941 */ /* 0x000fea0003800000 */
.L_x_494:
        /* <DEDUP_REMOVED lines=9> */
.L_x_497:
[----:B------:R-:W-:Y:S05]  /*13ca0*/  BSYNC B1 ;  /* 0x0000000000017941 */ /* 0x000fea0003800000 */
.L_x_496:
        /* <DEDUP_REMOVED lines=9> */
.L_x_499:
[----:B------:R-:W-:Y:S05]  /*13d40*/  BSYNC B1 ;  /* 0x0000000000017941 */ /* 0x000fea0003800000 */
.L_x_498:
        /* <DEDUP_REMOVED lines=12> */
.L_x_501:
[----:B------:R-:W-:Y:S05]  /*13e10*/  BSYNC B1 ;  /* 0x0000000000017941 */ /* 0x000fea0003800000 */
.L_x_500:
        /* <DEDUP_REMOVED lines=12> */
.L_x_503:
[----:B------:R-:W-:Y:S05]  /*13ee0*/  BSYNC B1 ;  /* 0x0000000000017941 */ /* 0x000fea0003800000 */
.L_x_502:
        /* <DEDUP_REMOVED lines=9> */
.L_x_505:
[----:B------:R-:W-:Y:S05]  /*13f80*/  BSYNC B1 ;  /* 0x0000000000017941 */ /* 0x000fea0003800000 */
.L_x_504:
        /* <DEDUP_REMOVED lines=9> */
.L_x_507:
[----:B------:R-:W-:Y:S05]  /*14020*/  BSYNC B1 ;  /* 0x0000000000017941 */ /* 0x000fea0003800000 */
.L_x_506:
        /* <DEDUP_REMOVED lines=12> */
.L_x_509:
[----:B------:R-:W-:Y:S05]  /*140f0*/  BSYNC B1 ;  /* 0x0000000000017941 */ /* 0x000fea0003800000 */
.L_x_508:
        /* <DEDUP_REMOVED lines=12> */
.L_x_511:
[----:B------:R-:W-:Y:S05]  /*141c0*/  BSYNC B1 ;  /* 0x0000000000017941 */ /* 0x000fea0003800000 */
.L_x_510:
        /* <DEDUP_REMOVED lines=9> */
.L_x_513:
[----:B------:R-:W-:Y:S05]  /*14260*/  BSYNC B1 ;  /* 0x0000000000017941 */ /* 0x000fea0003800000 */
.L_x_512:
        /* <DEDUP_REMOVED lines=9> */
.L_x_515:
[----:B------:R-:W-:Y:S05]  /*14300*/  BSYNC B1 ;  /* 0x0000000000017941 */ /* 0x000fea0003800000 */
.L_x_514:
        /* <DEDUP_REMOVED lines=12> */
.L_x_517:
[----:B------:R-:W-:Y:S05]  /*143d0*/  BSYNC B1 ;  /* 0x0000000000017941 */ /* 0x000fea0003800000 */
.L_x_516:
        /* <DEDUP_REMOVED lines=12> */
.L_x_519:
[----:B------:R-:W-:Y:S05]  /*144a0*/  BSYNC B1 ;  /* 0x0000000000017941 */ /* 0x000fea0003800000 */
.L_x_518:
        /* <DEDUP_REMOVED lines=9> */
.L_x_521:
[----:B------:R-:W-:Y:S05]  /*14540*/  BSYNC B1 ;  /* 0x0000000000017941 */ /* 0x000fea0003800000 */
.L_x_520:
        /* <DEDUP_REMOVED lines=9> */
.L_x_523:
[----:B------:R-:W-:Y:S05]  /*145e0*/  BSYNC B1 ;  /* 0x0000000000017941 */ /* 0x000fea0003800000 */
.L_x_522:
        /* <DEDUP_REMOVED lines=12> */
.L_x_525:
[----:B------:R-:W-:Y:S05]  /*146b0*/  BSYNC B1 ;  /* 0x0000000000017941 */ /* 0x000fea0003800000 */
.L_x_524:
        /* <DEDUP_REMOVED lines=12> */
.L_x_527:
[----:B------:R-:W-:Y:S05]  /*14780*/  BSYNC B1 ;  /* 0x0000000000017941 */ /* 0x000fea0003800000 */
.L_x_526:
        /* <DEDUP_REMOVED lines=9> */
.L_x_529:
[----:B------:R-:W-:Y:S05]  /*14820*/  BSYNC B1 ;  /* 0x0000000000017941 */ /* 0x000fea0003800000 */
.L_x_528:
        /* <DEDUP_REMOVED lines=9> */
.L_x_531:
[----:B------:R-:W-:Y:S05]  /*148c0*/  BSYNC B1 ;  /* 0x0000000000017941 */ /* 0x000fea0003800000 */
.L_x_530:
        /* <DEDUP_REMOVED lines=12> */
.L_x_533:
[----:B------:R-:W-:Y:S05]  /*14990*/  BSYNC B1 ;  /* 0x0000000000017941 */ /* 0x000fea0003800000 */
.L_x_532:
        /* <DEDUP_REMOVED lines=12> */
.L_x_535:
[----:B------:R-:W-:Y:S05]  /*14a60*/  BSYNC B1 ;  /* 0x0000000000017941 */ /* 0x000fea0003800000 */
.L_x_534:
        /* <DEDUP_REMOVED lines=9> */
.L_x_537:
[----:B------:R-:W-:Y:S05]  /*14b00*/  BSYNC B1 ;  /* 0x0000000000017941 */ /* 0x000fea0003800000 */
.L_x_536:
        /* <DEDUP_REMOVED lines=9> */
.L_x_539:
[----:B------:R-:W-:Y:S05]  /*14ba0*/  BSYNC B1 ;  /* 0x0000000000017941 */ /* 0x000fea0003800000 */
.L_x_538:
[----:B-----5:R-:W-:Y:S01]  /*14bb0*/  HADD2.F32 R5, -RZ, R3.H0_H0 ;  /* 0x20000003ff057230 */ /* 0x020fe20000004100 */
[----:B0-----:R-:W-:Y:S01]  /*14bc0*/  @P2 MOV R4, R160 ;  /* 0x000000a000042202 */ /* 0x001fe20000000f00 */
[----:B------:R-:W-:Y:S01]  /*14bd0*/  BSSY B1, `(.L_x_540) ;  /* 0x000000a000017945 */ /* 0x000fe20003800000 */
[----:B------:R-:W-:Y:S02]  /*14be0*/  ISETP.GT.AND P1, PT, R0, 0xf9, P1 ;  /* 0x000000f90000780c */ /* 0x000fe40000f24270 */
[----:B------:R-:W-:-:S04]  /*14bf0*/  FMUL R5, R5, R16 ;  /* 0x0000001005057220 */ /* 0x000fc80000400000 */
[----:B------:R-:W-:-:S05]  /*14c00*/  FFMA R5, R150, R2, R5 ;  /* 0x0000000296057223 */ /* 0x000fca0000000005 */
[----:B------:R-:W-:-:S04]  /*14c10*/  F2FP.F16.F32.PACK_AB R5, RZ, R5 ;  /* 0x00000005ff05723e */ /* 0x000fc800000000ff */
[----:B-1--4-:R-:W-:Y:S01]  /*14c20*/  PRMT R6, R5, 0x7610, R6 ;  /* 0x0000761005067816 */ /* 0x012fe20000000006 */
[----:B------:R-:W-:-:S05]  /*14c30*/  @P2 IMAD.MOV.U32 R5, RZ, RZ, R161 ;  /* 0x000000ffff052224 */ /* 0x000fca00078e00a1 */
[----:B------:R0:W-:Y:S01]  /*14c40*/  @P2 STG.E.U16 desc[UR36][R4.64+0x1f0], R6 ;  /* 0x0001f00604002986 */ /* 0x0001e2000c101524 */
[----:B------:R-:W-:Y:S05]  /*14c50*/  @!P1 BRA `(.L_x_541) ;  /* 0x0000000000049947 */ /* 0x000fea0003800000 */
[----:B------:R1:W5:Y:S02]  /*14c60*/  LDG.E.LTC128B.U16 R3, desc[UR36][R12.64+0x1f2] ;  /* 0x0001f2240c037981 */ /* 0x000364000c1e1520 */
.L_x_541:
[----:B------:R-:W-:Y:S05]  /*14c70*/  BSYNC B1 ;  /* 0x0000000000017941 */ /* 0x000fea0003800000 */
.L_x_540:
[----:B------:R-:W-:Y:S05]  /*14c80*/  @!P1 BRA `(.L_x_542) ;  /* 0x0000004c00b09947 */ /* 0x000fea0003800000 */
[----:B-----5:R-:W-:-:S05]  /*14c90*/  HADD2.F32 R3, -RZ, R3.H0_H0 ;  /* 0x20000003ff037230 */ /* 0x020fca0000004100 */
[----:B------:R-:W-:-:S04]  /*14ca0*/  FMUL R0, R3, R16 ;  /* 0x0000001003007220 */ /* 0x000fc80000400000 */
[----:B------:R-:W-:-:S05]  /*14cb0*/  FFMA R0, R151, R2, R0 ;  /* 0x0000000297007223 */ /* 0x000fca0000000000 */
[----:B------:R-:W-:-:S05]  /*14cc0*/  F2FP.F16.F32.PACK_AB R0, RZ, R0 ;  /* 0x00000000ff00723e */ /* 0x000fca00000000ff */
[----:B------:R4:W-:Y:S01]  /*14cd0*/  STG.E.U16 desc[UR36][R160.64+0x1f2], R0 ;  /* 0x0001f200a0007986 */ /* 0x0009e2000c101524 */
[----:B------:R-:W-:Y:S05]  /*14ce0*/  BRA `(.L_x_542) ;  /* 0x0000004c00987947 */ /* 0x000fea0003800000 */
.L_x_35:
[----:B------:R-:W2:Y:S01]  /*14cf0*/  LDL.LU R3, [R1] ;  /* 0x0000000001037983 */ /* 0x000ea20000300800 */
[----:B------:R-:W-:-:S03]  /*14d00*/  ULDC.64 UR4, c[0x0][0x5c0] ;  /* 0x0001700000047ab9 */ /* 0x000fc60000000a00 */
[----:B------:R-:W3:Y:S04]  /*14d10*/  LDL.LU R9, [R1+0x60] ;  /* 0x0000600001097983 */ /* 0x000ee80000300800 */
[----:B------:R-:W4:Y:S04]  /*14d20*/  LDL.LU R11, [R1+0x8c] ;  /* 0x00008c00010b7983 */ /* 0x000f280000300800 */
[----:B------:R-:W5:Y:S04]  /*14d30*/  LDL.LU R12, [R1+0x90] ;  /* 0x00009000010c7983 */ /* 0x000f680000300800 */
        /* <DEDUP_REMOVED lines=74> */
[----:B------:R-:W5:Y:S01]  /*151e0*/  LDL.LU R161, [R1+0x1cc] ;  /* 0x0001cc0001a17983 */ /* 0x000f620000300800 */
[----:B--2---:R-:W-:-:S03]  /*151f0*/  FMUL R3, R3, R2 ;  /* 0x0000000203037220 */ /* 0x004fc60000400000 */
[----:B------:R-:W2:Y:S01]  /*15200*/  LDL.LU R160, [R1+0x1d0] ;  /* 0x0001d00001a07983 */ /* 0x000ea20000300800 */
[----:B------:R-:W-:-:S03]  /*15210*/  LEA R4, P0, R6, UR4, 0x1 ;  /* 0x0000000406047c11 */ /* 0x000fc6000f8008ff */
[----:B------:R-:W2:Y:S04]  /*15220*/  LDL.LU R159, [R1+0x1d4] ;  /* 0x0001d400019f7983 */ /* 0x000ea80000300800 */
[----:B------:R-:W2:Y:S04]  /*15230*/  LDL.LU R158, [R1+0x1d8] ;  /* 0x0001d800019e7983 */ /* 0x000ea80000300800 */
[----:B------:R-:W2:Y:S04]  /*15240*/  LDL.LU R157, [R1+0x1dc] ;  /* 0x0001dc00019d7983 */ /* 0x000ea80000300800 */
[----:B------:R-:W2:Y:S01]  /*15250*/  LDL.LU R156, [R1+0x1e0] ;  /* 0x0001e000019c7983 */ /* 0x000ea20000300800 */
[----:B------:R-:W-:-:S03]  /*15260*/  LEA.HI.X R5, R6, UR5, R10, 0x1, P0 ;  /* 0x0000000506057c11 */ /* 0x000fc600080f0c0a */
[----:B------:R-:W2:Y:S01]  /*15270*/  LDL.LU R155, [R1+0x1e4] ;  /* 0x0001e400019b7983 */ /* 0x000ea20000300800 */
[----:B------:R-:W-:-:S03]  /*15280*/  F2FP.F16.F32.PACK_AB R3, RZ, R3 ;  /* 0x00000003ff03723e */ /* 0x000fc600000000ff */
[----:B------:R-:W2:Y:S04]  /*15290*/  LDL.LU R154, [R1+0x1e8] ;  /* 0x0001e800019a7983 */ /* 0x000ea80000300800 */
[----:B------:R-:W2:Y:S04]  /*152a0*/  LDL.LU R23, [R1+0x1ec] ;  /* 0x0001ec0001177983 */ /* 0x000ea80000300800 */
[----:B------:R-:W2:Y:S04]  /*152b0*/  LDL.LU R22, [R1+0x1f0] ;  /* 0x0001f00001167983 */ /* 0x000ea80000300800 */
[----:B------:R-:W2:Y:S04]  /*152c0*/  LDL.LU R21, [R1+0x1f4] ;  /* 0x0001f40001157983 */ /* 0x000ea80000300800 */
[----:B------:R-:W2:Y:S04]  /*152d0*/  LDL.LU R20, [R1+0x1f8] ;  /* 0x0001f80001147983 */ /* 0x000ea80000300800 */
[----:B------:R-:W2:Y:S04]  /*152e0*/  LDL.LU R19, [R1+0x1fc] ;  /* 0x0001fc0001137983 */ /* 0x000ea80000300800 */
[----:B------:R-:W3:Y:S04]  /*152f0*/  LDL.LU R7, [R1+0x8] ;  /* 0x0000080001077983 */ /* 0x000ee80000300800 */
[----:B------:R-:W4:Y:S04]  /*15300*/  LDL.LU R6, [R1+0xc] ;  /* 0x00000c0001067983 */ /* 0x000f280000300800 */
[----:B------:R0:W-:Y:S04]  /*15310*/  @P1 STG.E.U16 desc[UR36][R4.64], R3 ;  /* 0x0000000304001986 */ /* 0x0001e8000c101524 */
[----:B0-----:R-:W5:Y:S01]  /*15320*/  LDL.LU R3, [R1+0x4] ;  /* 0x0000040001037983 */ /* 0x001f620000300800 */
[----:B------:R-:W-:Y:S01]  /*15330*/  ISETP.GT.AND P0, PT, R0, 0x1, P3 ;  /* 0x000000010000780c */ /* 0x000fe20001f04270 */
[----:B------:R-:W-:Y:S01]  /*15340*/  USHF.L.U32 UR5, UR8, 0x4, URZ ;  /* 0x0000000408057899 */ /* 0x000fe2000800063f */
[----:B------:R-:W-:Y:S01]  /*15350*/  ISETP.GT.AND P2, PT, R153, 0x8, PT ;  /* 0x000000089900780c */ /* 0x000fe20003f44270 */
[----:B------:R-:W-:Y:S01]  /*15360*/  USHF.L.U64.HI UR4, UR8, 0x4, UR9 ;  /* 0x0000000408047899 */ /* 0x000fe20008010209 */
[----:B---3--:R-:W-:-:S05]  /*15370*/  FMUL R7, R7, R2 ;  /* 0x0000000207077220 */ /* 0x008fca0000400000 */
[----:B------:R-:W-:-:S04]  /*15380*/  F2FP.F16.F32.PACK_AB R7, RZ, R7 ;  /* 0x00000007ff07723e */ /* 0x000fc800000000ff */
[----:B------:R-:W-:Y:S01]  /*15390*/  PRMT R8, R7, 0x7610, R8 ;  /* 0x0000761007087816 */ /* 0x000fe20000000008 */
[----:B-----5:R-:W-:-:S05]  /*153a0*/  FMUL R3, R3, R2 ;  /* 0x0000000203037220 */ /* 0x020fca0000400000 */
[----:B------:R-:W-:-:S05]  /*153b0*/  F2FP.F16.F32.PACK_AB R3, RZ, R3 ;  /* 0x00000003ff03723e */ /* 0x000fca00000000ff */
[----:B------:R4:W-:Y:S01]  /*153c0*/  @P0 STG.E.U16 desc[UR36][R4.64+0x2], R3 ;  /* 0x0000020304000986 */ /* 0x0009e2000c101524 */
[----:B------:R-:W-:Y:S01]  /*153d0*/  ISETP.GT.AND P0, PT, R0, RZ, P2 ;  /* 0x000000ff0000720c */ /* 0x000fe20001704270 */
[----:B----4-:R-:W-:Y:S01]  /*153e0*/  FMUL R3, R6, R2 ;  /* 0x0000000206037220 */ /* 0x010fe20000400000 */
[----:B------:R-:W-:-:S04]  /*153f0*/  IADD3 R6, P1, R4, UR5, RZ ;  /* 0x0000000504067c10 */ /* 0x000fc8000ff3e0ff */
[----:B------:R-:W-:Y:S02]  /*15400*/  IADD3.X R7, R5, UR4, RZ, P1, !PT ;  /* 0x0000000405077c10 */ /* 0x000fe40008ffe4ff */
[----:B------:R-:W-:-:S05]  /*15410*/  F2FP.F16.F32.PACK_AB R3, RZ, R3 ;  /* 0x00000003ff03723e */ /* 0x000fca00000000ff */
[----:B------:R0:W-:Y:S01]  /*15420*/  @P0 STG.E.U16 desc[UR36][R6.64], R8 ;  /* 0x0000000806000986 */ /* 0x0001e2000c101524 */
[----:B------:R-:W-:-:S03]  /*15430*/  ISETP.GT.AND P0, PT, R0, 0x1, P2 ;  /* 0x000000010000780c */ /* 0x000fc60001704270 */
[----:B0-----:R-:W3:Y:S10]  /*15440*/  LDL.LU R8, [R1+0x50] ;  /* 0x0000500001087983 */ /* 0x001ef40000300800 */
[----:B------:R0:W-:Y:S04]  /*15450*/  @P0 STG.E.U16 desc[UR36][R6.64+0x2], R3 ;  /* 0x0000020306000986 */ /* 0x0001e8000c101524 */
[----:B0-----:R-:W4:Y:S01]  /*15460*/  LDL.LU R3, [R1+0x10] ;  /* 0x0000100001037983 */ /* 0x001f220000300800 */
[----:B------:R-:W-:Y:S01]  /*15470*/  ISETP.GT.AND P0, PT, R0, 0x8, P3 ;  /* 0x000000080000780c */ /* 0x000fe20001f04270 */
[----:B----4-:R-:W-:-:S05]  /*15480*/  FMUL R3, R3, R2 ;  /* 0x0000000203037220 */ /* 0x010fca0000400000 */
[----:B------:R-:W-:-:S07]  /*15490*/  F2FP.F16.F32.PACK_AB R3, RZ, R3 ;  /* 0x00000003ff03723e */ /* 0x000fce00000000ff */
        /* <DEDUP_REMOVED lines=73> */
[----:B---3--:R-:W-:-:S05]  /*15930*/  FMUL R8, R8, R2 ;  /* 0x0000000208087220 */ /* 0x008fca0000400000 */
[----:B------:R-:W-:Y:S01]  /*15940*/  F2FP.F16.F32.PACK_AB R8, RZ, R8 ;  /* 0x00000008ff08723e */ /* 0x000fe200000000ff */
[----:B----4-:R-:W-:-:S05]  /*15950*/  FMUL R3, R3, R2 ;  /* 0x0000000203037220 */ /* 0x010fca0000400000 */
[----:B------:R-:W-:-:S05]  /*15960*/  F2FP.F16.F32.PACK_AB R3, RZ, R3 ;  /* 0x00000003ff03723e */ /* 0x000fca00000000ff */
[----:B------:R0:W-:Y:S01]  /*15970*/  @P0 STG.E.U16 desc[UR36][R6.64+0x42], R3 ;  /* 0x0000420306000986 */ /* 0x0001e2000c101524 */
[----:B------:R-:W-:-:S03]  /*15980*/  ISETP.GT.AND P0, PT, R0, 0x28, P3 ;  /* 0x000000280000780c */ /* 0x000fc60001f04270 */
[----:B0-----:R-:W3:Y:S01]  /*15990*/  LDL.LU R3, [R1+0x54] ;  /* 0x0000540001037983 */ /* 0x001ee20000300800 */
[----:B------:R-:W-:-:S09]  /*159a0*/  ISETP.GT.AND P1, PT, R0, 0x29, P3 ;  /* 0x000000290000780c */ /* 0x000fd20001f24270 */
[----:B------:R0:W-:Y:S04]  /*159b0*/  @P0 STG.E.U16 desc[UR36][R4.64+0x50], R8 ;  /* 0x0000500804000986 */ /* 0x0001e8000c101524 */
[----:B0-----:R-:W4:Y:S01]  /*159c0*/  LDL.LU R8, [R1+0x58] ;  /* 0x0000580001087983 */ /* 0x001f220000300800 */
[----:B---3--:R-:W-:-:S05]  /*159d0*/  FMUL R3, R3, R2 ;  /* 0x0000000203037220 */ /* 0x008fca0000400000 */
[----:B------:R-:W-:-:S05]  /*159e0*/  F2FP.F16.F32.PACK_AB R3, RZ, R3 ;  /* 0x00000003ff03723e */ /* 0x000fca00000000ff */
[----:B------:R0:W-:Y:S01]  /*159f0*/  @P1 STG.E.U16 desc[UR36][R4.64+0x52], R3 ;  /* 0x0000520304001986 */ /* 0x0001e2000c101524 */
[----:B----4-:R-:W-:-:S05]  /*15a00*/  FMUL R8, R8, R2 ;  /* 0x0000000208087220 */ /* 0x010fca0000400000 */
[----:B------:R-:W-:Y:S01]  /*15a10*/  F2FP.F16.F32.PACK_AB R8, RZ, R8 ;  /* 0x00000008ff08723e */ /* 0x000fe200000000ff */
[----:B0-----:R-:W3:Y:S03]  /*15a20*/  LDL.LU R3, [R1+0x5c] ;  /* 0x00005c0001037983 */ /* 0x001ee60000300800 */
[----:B------:R-:W-:Y:S02]  /*15a30*/  PRMT R10, R8, 0x7610, R10 ;  /* 0x00007610080a7816 */ /* 0x000fe4000000000a */
[----:B------:R-:W4:Y:S01]  /*15a40*/  LDL.LU R8, [R1+0x64] ;  /* 0x0000640001087983 */ /* 0x000f220000300800 */
[C---:B------:R-:W-:Y:S02]  /*15a50*/  ISETP.GT.AND P1, PT, R0.reuse, 0x28, P2 ;  /* 0x000000280000780c */ /* 0x040fe40001724270 */
[C---:B------:R-:W-:Y:S02]  /*15a60*/  ISETP.GT.AND P4, PT, R0.reuse, 0x29, P2 ;  /* 0x000000290000780c */ /* 0x040fe40001784270 */
[C---:B------:R-:W-:Y:S01]  /*15a70*/  ISETP.GT.AND P5, PT, R0.reuse, 0x30, P3 ;  /* 0x000000300000780c */ /* 0x040fe20001fa4270 */
[----:B------:R-:W-:Y:S01]  /*15a80*/  FMUL R9, R9, R2 ;  /* 0x0000000209097220 */ /* 0x000fe20000400000 */
[----:B------:R-:W-:-:S04]  /*15a90*/  ISETP.GT.AND P0, PT, R0, 0x31, P3 ;  /* 0x000000310000780c */ /* 0x000fc80001f04270 */
[----:B------:R-:W-:-:S03]  /*15aa0*/  F2FP.F16.F32.PACK_AB R9, RZ, R9 ;  /* 0x00000009ff09723e */ /* 0x000fc600000000ff */
[----:B------:R0:W-:Y:S04]  /*15ab0*/  @P1 STG.E.U16 desc[UR36][R6.64+0x50], R10 ;  /* 0x0000500a06001986 */ /* 0x0001e8000c101524 */
[----:B0-----:R-:W5:Y:S01]  /*15ac0*/  LDL.LU R10, [R1+0x74] ;  /* 0x00007400010a7983 */ /* 0x001f620000300800 */
[----:B---3--:R-:W-:-:S05]  /*15ad0*/  FMUL R3, R3, R2 ;  /* 0x0000000203037220 */ /* 0x008fca0000400000 */
[----:B------:R-:W-:Y:S01]  /*15ae0*/  F2FP.F16.F32.PACK_AB R3, RZ, R3 ;  /* 0x00000003ff03723e */ /* 0x000fe200000000ff */
[----:B----4-:R-:W-:-:S04]  /*15af0*/  FMUL R8, R8, R2 ;  /* 0x0000000208087220 */ /* 0x010fc80000400000 */
[----:B------:R0:W-:Y:S04]  /*15b00*/  @P4 STG.E.U16 desc[UR36][R6.64+0x52], R3 ;  /* 0x0000520306004986 */ /* 0x0001e8000c101524 */
[----:B------:R1:W-:Y:S01]  /*15b10*/  @P5 STG.E.U16 desc[UR36][R4.64+0x60], R9 ;  /* 0x0000600904005986 */ /* 0x0003e2000c101524 */
[----:B0-----:R-:W-:-:S03]  /*15b20*/  F2FP.F16.F32.PACK_AB R3, RZ, R8 ;  /* 0x00000008ff03723e */ /* 0x001fc600000000ff */
[----:B------:R-:W3:Y:S01]  /*15b30*/  LDL.LU R8, [R1+0x68] ;  /* 0x0000680001087983 */ /* 0x000ee20000300800 */
[----:B-1----:R-:W-:-:S03]  /*15b40*/  PRMT R9, R3, 0x7610, R9 ;  /* 0x0000761003097816 */ /* 0x002fc60000000009 */
[----:B------:R-:W4:Y:S04]  /*15b50*/  LDL.LU R3, [R1+0x6c] ;  /* 0x00006c0001037983 */ /* 0x000f280000300800 */
[----:B------:R0:W-:Y:S04]  /*15b60*/  @P0 STG.E.U16 desc[UR36][R4.64+0x62], R9 ;  /* 0x0000620904000986 */ /* 0x0001e8000c101524 */
[----:B0-----:R-:W2:Y:S01]  /*15b70*/  LDL.LU R9, [R1+0x70] ;  /* 0x0000700001097983 */ /* 0x001ea20000300800 */
[----:B------:R-:W-:Y:S01]  /*15b80*/  ISETP.GT.AND P1, PT, R0, 0x30, P2 ;  /* 0x000000300000780c */ /* 0x000fe20001724270 */
[----:B---3--:R-:W-:-:S05]  /*15b90*/  FMUL R8, R8, R2 ;  /* 0x0000000208087220 */ /* 0x008fca0000400000 */
[----:B------:R-:W-:-:S07]  /*15ba0*/  F2FP.F16.F32.PACK_AB R8, RZ, R8 ;  /* 0x00000008ff08723e */ /* 0x000fce00000000ff */
[----:B------:R0:W-:Y:S01]  /*15bb0*/  @P1 STG.E.U16 desc[UR36][R6.64+0x60], R8 ;  /* 0x0000600806001986 */ /* 0x0001e2000c101524 */
[----:B--2---:R-:W-:-:S05]  /*15bc0*/  FMUL R9, R9, R2 ;  /* 0x0000000209097220 */ /* 0x004fca0000400000 */
[----:B0-----:R-:W-:-:S04]  /*15bd0*/  F2FP.F16.F32.PACK_AB R8, RZ, R9 ;  /* 0x00000009ff08723e */ /* 0x001fc800000000ff */
[----:B------:R-:W-:Y:S02]  /*15be0*/  PRMT R9, R8, 0x7610, R9 ;  /* 0x0000761008097816 */ /* 0x000fe40000000009 */
[----:B------:R-:W2:Y:S01]  /*15bf0*/  LDL.LU R8, [R1+0x78] ;  /* 0x0000780001087983 */ /* 0x000ea20000300800 */
[C---:B------:R-:W-:Y:S01]  /*15c00*/  ISETP.GT.AND P4, PT, R0.reuse, 0x31, P2 ;  /* 0x000000310000780c */ /* 0x040fe20001784270 */
[-C--:B----4-:R-:W-:Y:S01]  /*15c10*/  FMUL R3, R3, R2.reuse ;  /* 0x0000000203037220 */ /* 0x090fe20000400000 */
[----:B------:R-:W-:Y:S01]  /*15c20*/  ISETP.GT.AND P5, PT, R0, 0x38, P3 ;  /* 0x000000380000780c */ /* 0x000fe20001fa4270 */
[----:B-----5:R-:W-:-:S03]  /*15c30*/  FMUL R10, R10, R2 ;  /* 0x000000020a0a7220 */ /* 0x020fc60000400000 */
[----:B------:R-:W-:Y:S02]  /*15c40*/  F2FP.F16.F32.PACK_AB R3, RZ, R3 ;  /* 0x00000003ff03723e */ /* 0x000fe400000000ff */
[----:B------:R-:W-:-:S05]  /*15c50*/  ISETP.GT.AND P6, PT, R0, 0x39, P3 ;  /* 0x000000390000780c */ /* 0x000fca0001fc4270 */
[----:B------:R0:W-:Y:S04]  /*15c60*/  @P4 STG.E.U16 desc[UR36][R6.64+0x62], R3 ;  /* 0x0000620306004986 */ /* 0x0001e8000c101524 */
[----:B------:R1:W-:Y:S01]  /*15c70*/  @P5 STG.E.U16 desc[UR36][R4.64+0x70], R9 ;  /* 0x0000700904005986 */ /* 0x0003e2000c101524 */
[----:B0-----:R-:W-:-:S04]  /*15c80*/  F2FP.F16.F32.PACK_AB R3, RZ, R10 ;  /* 0x0000000aff03723e */ /* 0x001fc800000000ff */
[----:B------:R-:W-:Y:S01]  /*15c90*/  PRMT R10, R3, 0x7610, R10 ;  /* 0x00007610030a7816 */ /* 0x000fe2000000000a */
[----:B-1----:R-:W3:Y:S04]  /*15ca0*/  LDL.LU R9, [R1+0x80] ;  /* 0x0000800001097983 */ /* 0x002ee80000300800 */
[----:B------:R0:W-:Y:S01]  /*15cb0*/  @P6 STG.E.U16 desc[UR36][R4.64+0x72], R10 ;  /* 0x0000720a04006986 */ /* 0x0001e2000c101524 */
[----:B--2---:R-:W-:-:S05]  /*15cc0*/  FMUL R8, R8, R2 ;  /* 0x0000000208087220 */ /* 0x004fca0000400000 */
[----:B------:R-:W-:Y:S02]  /*15cd0*/  F2FP.F16.F32.PACK_AB R3, RZ, R8 ;  /* 0x00000008ff03723e */ /* 0x000fe400000000ff */
[----:B------:R-:W2:Y:S02]  /*15ce0*/  LDL.LU R8, [R1+0x7c] ;  /* 0x00007c0001087983 */ /* 0x000ea40000300800 */
[----:B0-----:R-:W-:Y:S02]  /*15cf0*/  PRMT R10, R3, 0x7610, R10 ;  /* 0x00007610030a7816 */ /* 0x001fe4000000000a */
[----:B------:R-:W4:Y:S01]  /*15d00*/  LDL.LU R3, [R1+0x84] ;  /* 0x0000840001037983 */ /* 0x000f220000300800 */
[C---:B------:R-:W-:Y:S02]  /*15d10*/  ISETP.GT.AND P0, PT, R0.reuse, 0x38, P2 ;  /* 0x000000380000780c */ /* 0x040fe40001704270 */
[C---:B------:R-:W-:Y:S02]  /*15d20*/  ISETP.GT.AND P1, PT, R0.reuse, 0x39, P2 ;  /* 0x000000390000780c */ /* 0x040fe40001724270 */
[----:B------:R-:W-:-:S02]  /*15d30*/  ISETP.GT.AND P4, PT, R0, 0x40, P3 ;  /* 0x000000400000780c */ /* 0x000fc40001f84270 */
[----:B------:R-:W-:-:S07]  /*15d40*/  ISETP.GT.AND P5, PT, R0, 0x41, P3 ;  /* 0x000000410000780c */ /* 0x000fce0001fa4270 */
[----:B------:R0:W-:Y:S01]  /*15d50*/  @P0 STG.E.U16 desc[UR36][R6.64+0x70], R10 ;  /* 0x0000700a06000986 */ /* 0x0001e2000c101524 */
[----:B---3--:R-:W-:-:S05]  /*15d60*/  FMUL R9, R9, R2 ;  /* 0x0000000209097220 */ /* 0x008fca0000400000 */
[----:B------:R-:W-:Y:S01]  /*15d70*/  F2FP.F16.F32.PACK_AB R9, RZ, R9 ;  /* 0x00000009ff09723e */ /* 0x000fe200000000ff */
[-C--:B--2---:R-:W-:Y:S01]  /*15d80*/  FMUL R8, R8, R2.reuse ;  /* 0x0000000208087220 */ /* 0x084fe20000400000 */
[----:B----4-:R-:W-:-:S04]  /*15d90*/  FMUL R3, R3, R2 ;  /* 0x0000000203037220 */ /* 0x010fc80000400000 */
[----:B------:R-:W-:-:S04]  /*15da0*/  F2FP.F16.F32.PACK_AB R8, RZ, R8 ;  /* 0x00000008ff08723e */ /* 0x000fc800000000ff */
[----:B0-----:R-:W-:Y:S02]  /*15db0*/  PRMT R10, R8, 0x7610, R10 ;  /* 0x00007610080a7816 */ /* 0x001fe4000000000a */
[----:B------:R-:W-:Y:S01]  /*15dc0*/  F2FP.F16.F32.PACK_AB R3, RZ, R3 ;  /* 0x00000003ff03723e */ /* 0x000fe200000000ff */
[----:B------:R-:W2:Y:S04]  /*15dd0*/  LDL.LU R8, [R1+0x88] ;  /* 0x0000880001087983 */ /* 0x000ea80000300800 */
[----:B------:R-:W-:Y:S04]  /*15de0*/  @P1 STG.E.U16 desc[UR36][R6.64+0x72], R10 ;  /* 0x0000720a06001986 */ /* 0x000fe8000c101524 */
[----:B------:R0:W-:Y:S04]  /*15df0*/  @P4 STG.E.U16 desc[UR36][R4.64+0x80], R9 ;  /* 0x0000800904004986 */ /* 0x0001e8000c101524 */
[----:B------:R1:W-:Y:S04]  /*15e00*/  @P5 STG.E.U16 desc[UR36][R4.64+0x82], R3 ;  /* 0x0000820304005986 */ /* 0x0003e8000c101524 */
[----:B0-----:R-:W3:Y:S04]  /*15e10*/  LDL.LU R9, [R1+0x94] ;  /* 0x0000940001097983 */ /* 0x001ee80000300800 */
[----:B-1----:R-:W4:Y:S01]  /*15e20*/  LDL.LU R3, [R1+0x98] ;  /* 0x0000980001037983 */ /* 0x002f220000300800 */
[----:B------:R-:W-:Y:S01]  /*15e30*/  ISETP.GT.AND P0, PT, R0, 0x40, P2 ;  /* 0x000000400000780c */ /* 0x000fe20001704270 */
[----:B--2---:R-:W-:-:S05]  /*15e40*/  FMUL R8, R8, R2 ;  /* 0x0000000208087220 */ /* 0x004fca0000400000 */
[----:B------:R-:W-:-:S07]  /*15e50*/  F2FP.F16.F32.PACK_AB R8, RZ, R8 ;  /* 0x00000008ff08723e */ /* 0x000fce00000000ff */
[----:B------:R0:W-:Y:S01]  /*15e60*/  @P0 STG.E.U16 desc[UR36][R6.64+0x80], R8 ;  /* 0x0000800806000986 */ /* 0x0001e2000c101524 */
[----:B----4-:R-:W-:-:S05]  /*15e70*/  FMUL R3, R3, R2 ;  /* 0x0000000203037220 */ /* 0x010fca0000400000 */
[----:B0-----:R-:W-:Y:S02]  /*15e80*/  F2FP.F16.F32.PACK_AB R8, RZ, R3 ;  /* 0x00000003ff08723e */ /* 0x001fe400000000ff */
[----:B------:R-:W2:Y:S02]  /*15e90*/  LDL.LU R3, [R1+0x9c] ;  /* 0x00009c0001037983 */ /* 0x000ea40000300800 */
[----:B------:R-:W-:Y:S02]  /*15ea0*/  PRMT R13, R8, 0x7610, R13 ;  /* 0x00007610080d7816 */ /* 0x000fe4000000000d */
[----:B------:R-:W4:Y:S01]  /*15eb0*/  LDL.LU R8, [R1+0xa0] ;  /* 0x0000a00001087983 */ /* 0x000f220000300800 */
[C---:B------:R-:W-:Y:S01]  /*15ec0*/  ISETP.GT.AND P1, PT, R0.reuse, 0x41, P2 ;  /* 0x000000410000780c */ /* 0x040fe20001724270 */
[-C--:B---3--:R-:W-:Y:S01]  /*15ed0*/  FMUL R9, R9, R2.reuse ;  /* 0x0000000209097220 */ /* 0x088fe20000400000 */
[-C--:B------:R-:W-:Y:S01]  /*15ee0*/  FMUL R11, R11, R2.reuse ;  /* 0x000000020b0b7220 */ /* 0x080fe20000400000 */
[----:B------:R-:W-:Y:S01]  /*15ef0*/  ISETP.GT.AND P4, PT, R0, 0x48, P3 ;  /* 0x000000480000780c */ /* 0x000fe20001f84270 */
[----:B------:R-:W-:-:S02]  /*15f00*/  FMUL R12, R12, R2 ;  /* 0x000000020c0c7220 */ /* 0x000fc40000400000 */
[----:B------:R-:W-:Y:S02]  /*15f10*/  F2FP.F16.F32.PACK_AB R9, RZ, R9 ;  /* 0x00000009ff09723e */ /* 0x000fe400000000ff */
[----:B------:R-:W-:Y:S02]  /*15f20*/  F2FP.F16.F32.PACK_AB R11, RZ, R11 ;  /* 0x0000000bff0b723e */ /* 0x000fe400000000ff */
[----:B------:R-:W-:Y:S02]  /*15f30*/  F2FP.F16.F32.PACK_AB R10, RZ, R12 ;  /* 0x0000000cff0a723e */ /* 0x000fe400000000ff */
[----:B------:R-:W-:Y:S02]  /*15f40*/  PRMT R12, R9, 0x7610, R12 ;  /* 0x00007610090c7816 */ /* 0x000fe4000000000c */
[C---:B------:R-:W-:Y:S01]  /*15f50*/  ISETP.GT.AND P5, PT, R0.reuse, 0x49, P3 ;  /* 0x000000490000780c */ /* 0x040fe20001fa4270 */
[----:B------:R-:W-:Y:S01]  /*15f60*/  @P1 STG.E.U16 desc[UR36][R6.64+0x82], R11 ;  /* 0x0000820b06001986 */ /* 0x000fe2000c101524 */
[----:B------:R-:W-:-:S02]  /*15f70*/  ISETP.GT.AND P0, PT, R0, 0x48, P2 ;  /* 0x000000480000780c */ /* 0x000fc40001704270 */
[C---:B------:R-:W-:Y:S01]  /*15f80*/  ISETP.GT.AND P1, PT, R0.reuse, 0x49, P2 ;  /* 0x000000490000780c */ /* 0x040fe20001724270 */
[----:B------:R0:W-:Y:S01]  /*15f90*/  @P4 STG.E.U16 desc[UR36][R4.64+0x90], R10 ;  /* 0x0000900a04004986 */ /* 0x0001e2000c101524 */
[----:B------:R-:W-:-:S07]  /*15fa0*/  ISETP.GT.AND P4, PT, R0, 0x50, P3 ;  /* 0x000000500000780c */ /* 0x000fce0001f84270 */
[----:B------:R1:W-:Y:S01]  /*15fb0*/  @P5 STG.E.U16 desc[UR36][R4.64+0x92], R12 ;  /* 0x0000920c04005986 */ /* 0x0003e2000c101524 */
[----:B------:R-:W-:-:S03]  /*15fc0*/  ISETP.GT.AND P5, PT, R0, 0x51, P3 ;  /* 0x000000510000780c */ /* 0x000fc60001fa4270 */
[----:B------:R3:W-:Y:S01]  /*15fd0*/  @P0 STG.E.U16 desc[UR36][R6.64+0x90], R13 ;  /* 0x0000900d06000986 */ /* 0x0007e2000c101524 */
[C---:B------:R-:W-:Y:S02]  /*15fe0*/  ISETP.GT.AND P0, PT, R0.reuse, 0x51, P2 ;  /* 0x000000510000780c */ /* 0x040fe40001704270 */
[----:B------:R-:W-:Y:S01]  /*15ff0*/  ISETP.GT.AND P6, PT, R0, 0x71, P3 ;  /* 0x000000710000780c */ /* 0x000fe20001fc4270 */
[----:B--2---:R-:W-:-:S05]  /*16000*/  FMUL R3, R3, R2 ;  /* 0x0000000203037220 */ /* 0x004fca0000400000 */
[----:B------:R-:W-:Y:S01]  /*16010*/  F2FP.F16.F32.PACK_AB R9, RZ, R3 ;  /* 0x00000003ff09723e */ /* 0x000fe200000000ff */
[-C--:B----4-:R-:W-:Y:S01]  /*16020*/  FMUL R3, R8, R2.reuse ;  /* 0x0000000208037220 */ /* 0x090fe20000400000 */
[----:B------:R-:W-:-:S04]  /*16030*/  FMUL R8, R235, R2 ;  /* 0x00000002eb087220 */ /* 0x000fc80000400000 */
[----:B------:R-:W-:Y:S02]  /*16040*/  F2FP.F16.F32.PACK_AB R3, RZ, R3 ;  /* 0x00000003ff03723e */ /* 0x000fe400000000ff */
[----:B0-----:R-:W-:Y:S02]  /*16050*/  PRMT R10, R9, 0x7610, R10 ;  /* 0x00007610090a7816 */ /* 0x001fe4000000000a */
[----:B------:R-:W-:Y:S01]  /*16060*/  PRMT R11, R3, 0x7610, R11 ;  /* 0x00007610030b7816 */ /* 0x000fe2000000000b */
[----:B------:R-:W-:Y:S01]  /*16070*/  FMUL R3, R233, R2 ;  /* 0x00000002e9037220 */ /* 0x000fe20000400000 */
[----:B------:R-:W-:Y:S01]  /*16080*/  F2FP.F16.F32.PACK_AB R8, RZ, R8 ;  /* 0x00000008ff08723e */ /* 0x000fe200000000ff */
[----:B------:R-:W-:Y:S01]  /*16090*/  FMUL R9, R234, R2 ;  /* 0x00000002ea097220 */ /* 0x000fe20000400000 */
[----:B------:R0:W-:Y:S02]  /*160a0*/  @P1 STG.E.U16 desc[UR36][R6.64+0x92], R10 ;  /* 0x0000920a06001986 */ /* 0x0001e4000c101524 */
[----:B-1----:R-:W-:-:S02]  /*160b0*/  PRMT R12, R8, 0x7610, R12 ;  /* 0x00007610080c7816 */ /* 0x002fc4000000000c */
[----:B------:R-:W-:Y:S01]  /*160c0*/  F2FP.F16.F32.PACK_AB R8, RZ, R3 ;  /* 0x00000003ff08723e */ /* 0x000fe200000000ff */
[-C--:B------:R-:W-:Y:S01]  /*160d0*/  FMUL R3, R232, R2.reuse ;  /* 0x00000002e8037220 */ /* 0x080fe20000400000 */
[C---:B------:R-:W-:Y:S02]  /*160e0*/  ISETP.GT.AND P1, PT, R0.reuse, 0x50, P2 ;  /* 0x000000500000780c */ /* 0x040fe40001724270 */
[----:B------:R-:W-:Y:S01]  /*160f0*/  F2FP.F16.F32.PACK_AB R9, RZ, R9 ;  /* 0x00000009ff09723e */ /* 0x000fe200000000ff */
[----:B------:R1:W-:Y:S01]  /*16100*/  @P4 STG.E.U16 desc[UR36][R4.64+0xa0], R11 ;  /* 0x0000a00b04004986 */ /* 0x0003e2000c101524 */
[----:B------:R-:W-:Y:S02]  /*16110*/  ISETP.GT.AND P4, PT, R0, 0x58, P3 ;  /* 0x000000580000780c */ /* 0x000fe40001f84270 */
[----:B---3--:R-:W-:Y:S02]  /*16120*/  PRMT R13, R9, 0x7610, R13 ;  /* 0x00007610090d7816 */ /* 0x008fe4000000000d */
[----:B------:R-:W-:Y:S01]  /*16130*/  F2FP.F16.F32.PACK_AB R9, RZ, R3 ;  /* 0x00000003ff09723e */ /* 0x000fe200000000ff */
[-C--:B------:R-:W-:Y:S01]  /*16140*/  FMUL R3, R230, R2.reuse ;  /* 0x00000002e6037220 */ /* 0x080fe20000400000 */
[----:B------:R-:W-:Y:S01]  /*16150*/  PRMT R14, R8, 0x7610, R14 ;  /* 0x00007610080e7816 */ /* 0x000fe2000000000e */
[----:B------:R-:W-:Y:S01]  /*16160*/  FMUL R8, R231, R2 ;  /* 0x00000002e7087220 */ /* 0x000fe20000400000 */
[----:B------:R2:W-:Y:S01]  /*16170*/  @P5 STG.E.U16 desc[UR36][R4.64+0xa2], R12 ;  /* 0x0000a20c04005986 */ /* 0x0005e2000c101524 */
[----:B------:R-:W-:-:S02]  /*16180*/  ISETP.GT.AND P5, PT, R0, 0x59, P3 ;  /* 0x000000590000780c */ /* 0x000fc40001fa4270 */
[----:B------:R-:W-:Y:S01]  /*16190*/  F2FP.F16.F32.PACK_AB R3, RZ, R3 ;  /* 0x00000003ff03723e */ /* 0x000fe200000000ff */
[----:B------:R-:W-:Y:S01]  /*161a0*/  @P1 STG.E.U16 desc[UR36][R6.64+0xa0], R13 ;  /* 0x0000a00d06001986 */ /* 0x000fe2000c101524 */
[----:B0-----:R-:W-:Y:S01]  /*161b0*/  F2FP.F16.F32.PACK_AB R10, RZ, R8 ;  /* 0x00000008ff0a723e */ /* 0x001fe200000000ff */
[-C--:B------:R-:W-:Y:S01]  /*161c0*/  FMUL R8, R229, R2.reuse ;  /* 0x00000002e5087220 */ /* 0x080fe20000400000 */
[----:B-1----:R-:W-:Y:S01]  /*161d0*/  PRMT R11, R3, 0x7610, R11 ;  /* 0x00007610030b7816 */ /* 0x002fe2000000000b */
[----:B------:R-:W-:Y:S01]  /*161e0*/  @P0 STG.E.U16 desc[UR36][R6.64+0xa2], R14 ;  /* 0x0000a20e06000986 */ /* 0x000fe2000c101524 */
[----:B------:R-:W-:Y:S01]  /*161f0*/  ISETP.GT.AND P0, PT, R0, 0x58, P2 ;  /* 0x000000580000780c */ /* 0x000fe20001704270 */
[----:B------:R-:W-:Y:S01]  /*16200*/  FMUL R3, R228, R2 ;  /* 0x00000002e4037220 */ /* 0x000fe20000400000 */
[C---:B------:R-:W-:Y:S01]  /*16210*/  ISETP.GT.AND P1, PT, R0.reuse, 0x59, P2 ;  /* 0x000000590000780c */ /* 0x040fe20001724270 */
[----:B------:R0:W-:Y:S01]  /*16220*/  @P4 STG.E.U16 desc[UR36][R4.64+0xb0], R9 ;  /* 0x0000b00904004986 */ /* 0x0001e2000c101524 */
[----:B------:R-:W-:-:S02]  /*16230*/  ISETP.GT.AND P4, PT, R0, 0x60, P3 ;  /* 0x000000600000780c */ /* 0x000fc40001f84270 */
[----:B------:R-:W-:Y:S01]  /*16240*/  F2FP.F16.F32.PACK_AB R8, RZ, R8 ;  /* 0x00000008ff08723e */ /* 0x000fe200000000ff */
[----:B------:R1:W-:Y:S03]  /*16250*/  @P5 STG.E.U16 desc[UR36][R4.64+0xb2], R10 ;  /* 0x0000b20a04005986 */ /* 0x0003e6000c101524 */
[----:B--2---:R-:W-:Y:S02]  /*16260*/  PRMT R12, R8, 0x7610, R12 ;  /* 0x00007610080c7816 */ /* 0x004fe4000000000c */
[----:B0-----:R-:W-:Y:S01]  /*16270*/  F2FP.F16.F32.PACK_AB R9, RZ, R3 ;  /* 0x00000003ff09723e */ /* 0x001fe200000000ff */
[-C--:B------:R-:W-:Y:S01]  /*16280*/  FMUL R3, R227, R2.reuse ;  /* 0x00000002e3037220 */ /* 0x080fe20000400000 */
[-C--:B------:R-:W-:Y:S02]  /*16290*/  FMUL R8, R226, R2.reuse ;  /* 0x00000002e2087220 */ /* 0x080fe40000400000 */
[----:B-1----:R-:W-:Y:S01]  /*162a0*/  PRMT R10, R9, 0x7610, R10 ;  /* 0x00007610090a7816 */ /* 0x002fe2000000000a */
[----:B------:R0:W-:Y:S01]  /*162b0*/  @P0 STG.E.U16 desc[UR36][R6.64+0xb0], R11 ;  /* 0x0000b00b06000986 */ /* 0x0001e2000c101524 */
[----:B------:R-:W-:Y:S01]  /*162c0*/  F2FP.F16.F32.PACK_AB R3, RZ, R3 ;  /* 0x00000003ff03723e */ /* 0x000fe200000000ff */
[----:B------:R-:W-:Y:S01]  /*162d0*/  FMUL R9, R225, R2 ;  /* 0x00000002e1097220 */ /* 0x000fe20000400000 */
[C---:B------:R-:W-:Y:S01]  /*162e0*/  ISETP.GT.AND P5, PT, R0.reuse, 0x61, P3 ;  /* 0x000000610000780c */ /* 0x040fe20001fa4270 */
[----:B------:R1:W-:Y:S01]  /*162f0*/  @P1 STG.E.U16 desc[UR36][R6.64+0xb2], R12 ;  /* 0x0000b20c06001986 */ /* 0x0003e2000c101524 */
[----:B------:R-:W-:-:S03]  /*16300*/  ISETP.GT.AND P1, PT, R0, 0x60, P2 ;  /* 0x000000600000780c */ /* 0x000fc60001724270 */
[----:B------:R-:W-:Y:S01]  /*16310*/  @P4 STG.E.U16 desc[UR36][R4.64+0xc0], R10 ;  /* 0x0000c00a04004986 */ /* 0x000fe2000c101524 */
[----:B------:R-:W-:Y:S02]  /*16320*/  ISETP.GT.AND P4, PT, R0, 0x61, P2 ;  /* 0x000000610000780c */ /* 0x000fe40001784270 */
[----:B------:R-:W-:Y:S02]  /*16330*/  F2FP.F16.F32.PACK_AB R8, RZ, R8 ;  /* 0x00000008ff08723e */ /* 0x000fe400000000ff */
[----:B0-----:R-:W-:Y:S01]  /*16340*/  PRMT R11, R3, 0x7610, R11 ;  /* 0x00007610030b7816 */ /* 0x001fe2000000000b */
[-C--:B------:R-:W-:Y:S01]  /*16350*/  FMUL R3, R224, R2.reuse ;  /* 0x00000002e0037220 */ /* 0x080fe20000400000 */
[----:B------:R-:W-:Y:S02]  /*16360*/  F2FP.F16.F32.PACK_AB R9, RZ, R9 ;  /* 0x00000009ff09723e */ /* 0x000fe400000000ff */
[----:B-1----:R-:W-:Y:S02]  /*16370*/  PRMT R12, R8, 0x7610, R12 ;  /* 0x00007610080c7816 */ /* 0x002fe4000000000c */
[----:B------:R-:W-:Y:S01]  /*16380*/  F2FP.F16.F32.PACK_AB R8, RZ, R3 ;  /* 0x00000003ff08723e */ /* 0x000fe200000000ff */
[----:B------:R-:W-:Y:S01]  /*16390*/  FMUL R3, R223, R2 ;  /* 0x00000002df037220 */ /* 0x000fe20000400000 */
[----:B------:R-:W-:Y:S01]  /*163a0*/  PRMT R13, R9, 0x7610, R13 ;  /* 0x00007610090d7816 */ /* 0x000fe2000000000d */
[----:B------:R0:W-:Y:S01]  /*163b0*/  @P5 STG.E.U16 desc[UR36][R4.64+0xc2], R11 ;  /* 0x0000c20b04005986 */ /* 0x0001e2000c101524 */
[----:B------:R-:W-:-:S02]  /*163c0*/  ISETP.GT.AND P0, PT, R0, 0x68, P3 ;  /* 0x000000680000780c */ /* 0x000fc40001f04270 */
[----:B------:R-:W-:Y:S01]  /*163d0*/  F2FP.F16.F32.PACK_AB R9, RZ, R3 ;  /* 0x00000003ff09723e */ /* 0x000fe200000000ff */
[----:B------:R1:W-:Y:S01]  /*163e0*/  @P1 STG.E.U16 desc[UR36][R6.64+0xc0], R12 ;  /* 0x0000c00c06001986 */ /* 0x0003e2000c101524 */
[----:B------:R-:W-:-:S03]  /*163f0*/  FMUL R3, R221, R2 ;  /* 0x00000002dd037220 */ /* 0x000fc60000400000 */
[----:B------:R-:W-:Y:S01]  /*16400*/  @P4 STG.E.U16 desc[UR36][R6.64+0xc2], R13 ;  /* 0x0000c20d06004986 */ /* 0x000fe2000c101524 */
[----:B------:R-:W-:Y:S02]  /*16410*/  ISETP.GT.AND P4, PT, R0, 0x69, P3 ;  /* 0x000000690000780c */ /* 0x000fe40001f84270 */
[----:B------:R-:W-:Y:S01]  /*16420*/  PRMT R14, R8, 0x7610, R14 ;  /* 0x00007610080e7816 */ /* 0x000fe2000000000e */
[-C--:B------:R-:W-:Y:S01]  /*16430*/  FMUL R8, R222, R2.reuse ;  /* 0x00000002de087220 */ /* 0x080fe20000400000 */
[----:B------:R-:W-:Y:S02]  /*16440*/  F2FP.F16.F32.PACK_AB R3, RZ, R3 ;  /* 0x00000003ff03723e */ /* 0x000fe400000000ff */
[----:B------:R-:W-:Y:S01]  /*16450*/  ISETP.GT.AND P1, PT, R0, 0x68, P2 ;  /* 0x000000680000780c */ /* 0x000fe20001724270 */
[----:B------:R-:W-:Y:S01]  /*16460*/  @P0 STG.E.U16 desc[UR36][R4.64+0xd0], R14 ;  /* 0x0000d00e04000986 */ /* 0x000fe2000c101524 */
[----:B0-----:R-:W-:Y:S01]  /*16470*/  PRMT R11, R3, 0x7610, R11 ;  /* 0x00007610030b7816 */ /* 0x001fe2000000000b */
[----:B------:R-:W-:Y:S01]  /*16480*/  FMUL R3, R219, R2 ;  /* 0x00000002db037220 */ /* 0x000fe20000400000 */
[----:B------:R-:W-:Y:S01]  /*16490*/  F2FP.F16.F32.PACK_AB R10, RZ, R8 ;  /* 0x00000008ff0a723e */ /* 0x000fe200000000ff */
[----:B------:R-:W-:Y:S01]  /*164a0*/  FMUL R8, R220, R2 ;  /* 0x00000002dc087220 */ /* 0x000fe20000400000 */
[C---:B------:R-:W-:Y:S01]  /*164b0*/  ISETP.GT.AND P0, PT, R0.reuse, 0x69, P2 ;  /* 0x000000690000780c */ /* 0x040fe20001704270 */
[----:B------:R0:W-:Y:S01]  /*164c0*/  @P4 STG.E.U16 desc[UR36][R4.64+0xd2], R9 ;  /* 0x0000d20904004986 */ /* 0x0001e2000c101524 */
[----:B------:R-:W-:-:S02]  /*164d0*/  ISETP.GT.AND P5, PT, R0, 0x70, P3 ;  /* 0x000000700000780c */ /* 0x000fc40001fa4270 */
[----:B------:R-:W-:-:S04]  /*164e0*/  F2FP.F16.F32.PACK_AB R8, RZ, R8 ;  /* 0x00000008ff08723e */ /* 0x000fc800000000ff */
[----:B-1----:R-:W-:Y:S02]  /*164f0*/  PRMT R12, R8, 0x7610, R12 ;  /* 0x00007610080c7816 */ /* 0x002fe4000000000c */
[----:B0-----:R-:W-:Y:S01]  /*16500*/  F2FP.F16.F32.PACK_AB R9, RZ, R3 ;  /* 0x00000003ff09723e */ /* 0x001fe200000000ff */
[-C--:B------:R-:W-:Y:S01]  /*16510*/  FMUL R3, R218, R2.reuse ;  /* 0x00000002da037220 */ /* 0x080fe20000400000 */
[----:B------:R-:W-:Y:S01]  /*16520*/  FMUL R8, R217, R2 ;  /* 0x00000002d9087220 */ /* 0x000fe20000400000 */
[----:B------:R0:W-:Y:S03]  /*16530*/  @P1 STG.E.U16 desc[UR36][R6.64+0xd0], R10 ;  /* 0x0000d00a06001986 */ /* 0x0001e6000c101524 */
[----:B------:R-:W-:Y:S01]  /*16540*/  F2FP.F16.F32.PACK_AB R3, RZ, R3 ;  /* 0x00000003ff03723e */ /* 0x000fe200000000ff */
[----:B------:R1:W-:Y:S01]  /*16550*/  @P0 STG.E.U16 desc[UR36][R6.64+0xd2], R11 ;  /* 0x0000d20b06000986 */ /* 0x0003e2000c101524 */
[----:B------:R-:W-:-:S02]  /*16560*/  ISETP.GT.AND P1, PT, R0, 0x70, P2 ;  /* 0x000000700000780c */ /* 0x000fc40001724270 */
[----:B------:R-:W-:Y:S01]  /*16570*/  F2FP.F16.F32.PACK_AB R8, RZ, R8 ;  /* 0x00000008ff08723e */ /* 0x000fe200000000ff */
[----:B------:R2:W-:Y:S01]  /*16580*/  @P5 STG.E.U16 desc[UR36][R4.64+0xe0], R12 ;  /* 0x0000e00c04005986 */ /* 0x0005e2000c101524 */
[----:B0-----:R-:W-:Y:S01]  /*16590*/  PRMT R10, R9, 0x7610, R10 ;  /* 0x00007610090a7816 */ /* 0x001fe2000000000a */
[-C--:B------:R-:W-:Y:S01]  /*165a0*/  FMUL R9, R216, R2.reuse ;  /* 0x00000002d8097220 */ /* 0x080fe20000400000 */
[----:B-1----:R-:W-:Y:S01]  /*165b0*/  PRMT R11, R3, 0x7610, R11 ;  /* 0x00007610030b7816 */ /* 0x002fe2000000000b */
[----:B------:R-:W-:-:S03]  /*165c0*/  FMUL R3, R215, R2 ;  /* 0x00000002d7037220 */ /* 0x000fc60000400000 */
[----:B------:R-:W-:Y:S02]  /*165d0*/  F2FP.F16.F32.PACK_AB R9, RZ, R9 ;  /* 0x00000009ff09723e */ /* 0x000fe400000000ff */
[----:B--2---:R-:W-:Y:S02]  /*165e0*/  PRMT R12, R8, 0x7610, R12 ;  /* 0x00007610080c7816 */ /* 0x004fe4000000000c */
[----:B------:R-:W-:Y:S01]  /*165f0*/  F2FP.F16.F32.PACK_AB R8, RZ, R3 ;  /* 0x00000003ff08723e */ /* 0x000fe200000000ff */
[----:B------:R-:W-:Y:S01]  /*16600*/  FMUL R3, R214, R2 ;  /* 0x00000002d6037220 */ /* 0x000fe20000400000 */
[C---:B------:R-:W-:Y:S02]  /*16610*/  ISETP.GT.AND P4, PT, R0.reuse, 0x71, P2 ;  /* 0x000000710000780c */ /* 0x040fe40001784270 */
[----:B------:R-:W-:Y:S01]  /*16620*/  ISETP.GT.AND P5, PT, R0, 0x78, P3 ;  /* 0x000000780000780c */ /* 0x000fe20001fa4270 */
[----:B------:R0:W-:Y:S01]  /*16630*/  @P6 STG.E.U16 desc[UR36][R4.64+0xe2], R10 ;  /* 0x0000e20a04006986 */ /* 0x0001e2000c101524 */
[----:B------:R-:W-:-:S02]  /*16640*/  PRMT R13, R9, 0x7610, R13 ;  /* 0x00007610090d7816 */ /* 0x000fc4000000000d */
[----:B------:R-:W-:Y:S01]  /*16650*/  F2FP.F16.F32.PACK_AB R9, RZ, R3 ;  /* 0x00000003ff09723e */ /* 0x000fe200000000ff */
[----:B------:R1:W-:Y:S01]  /*16660*/  @P1 STG.E.U16 desc[UR36][R6.64+0xe0], R11 ;  /* 0x0000e00b06001986 */ /* 0x0003e2000c101524 */
[----:B------:R-:W-:Y:S01]  /*16670*/  ISETP.GT.AND P0, PT, R0, 0x79, P3 ;  /* 0x000000790000780c */ /* 0x000fe20001f04270 */
[-C--:B------:R-:W-:Y:S01]  /*16680*/  FMUL R3, R212, R2.reuse ;  /* 0x00000002d4037220 */ /* 0x080fe20000400000 */
[----:B------:R-:W-:Y:S02]  /*16690*/  ISETP.GT.AND P1, PT, R0, 0x78, P2 ;  /* 0x000000780000780c */ /* 0x000fe40001724270 */
[----:B------:R-:W-:Y:S01]  /*166a0*/  PRMT R14, R8, 0x7610, R14 ;  /* 0x00007610080e7816 */ /* 0x000fe2000000000e */
[----:B------:R-:W-:Y:S01]  /*166b0*/  FMUL R8, R213, R2 ;  /* 0x00000002d5087220 */ /* 0x000fe20000400000 */
[----:B------:R-:W-:Y:S01]  /*166c0*/  F2FP.F16.F32.PACK_AB R3, RZ, R3 ;  /* 0x00000003ff03723e */ /* 0x000fe200000000ff */
[----:B------:R2:W-:Y:S01]  /*166d0*/  @P4 STG.E.U16 desc[UR36][R6.64+0xe2], R12 ;  /* 0x0000e20c06004986 */ /* 0x0005e2000c101524 */
[----:B------:R-:W-:-:S02]  /*166e0*/  ISETP.GT.AND P4, PT, R0, 0x79, P2 ;  /* 0x000000790000780c */ /* 0x000fc40001784270 */
[----:B0-----:R-:W-:Y:S01]  /*166f0*/  F2FP.F16.F32.PACK_AB R10, RZ, R8 ;  /* 0x00000008ff0a723e */ /* 0x001fe200000000ff */
[----:B------:R-:W-:Y:S01]  /*16700*/  @P5 STG.E.U16 desc[UR36][R4.64+0xf0], R13 ;  /* 0x0000f00d04005986 */ /* 0x000fe2000c101524 */
[----:B-1----:R-:W-:Y:S01]  /*16710*/  PRMT R11, R3, 0x7610, R11 ;  /* 0x00007610030b7816 */ /* 0x002fe2000000000b */
[-C--:B------:R-:W-:Y:S01]  /*16720*/  FMUL R3, R210, R2.reuse ;  /* 0x00000002d2037220 */ /* 0x080fe20000400000 */
[----:B------:R-:W-:Y:S01]  /*16730*/  FMUL R8, R211, R2 ;  /* 0x00000002d3087220 */ /* 0x000fe20000400000 */
[C---:B------:R-:W-:Y:S01]  /*16740*/  ISETP.GT.AND P5, PT, R0.reuse, 0x80, P3 ;  /* 0x000000800000780c */ /* 0x040fe20001fa4270 */
[----:B------:R-:W-:Y:S01]  /*16750*/  @P0 STG.E.U16 desc[UR36][R4.64+0xf2], R14 ;  /* 0x0000f20e04000986 */ /* 0x000fe2000c101524 */
[----:B------:R-:W-:-:S03]  /*16760*/  ISETP.GT.AND P6, PT, R0, 0x81, P3 ;  /* 0x000000810000780c */ /* 0x000fc60001fc4270 */
[----:B------:R0:W-:Y:S01]  /*16770*/  @P1 STG.E.U16 desc[UR36][R6.64+0xf0], R9 ;  /* 0x0000f00906001986 */ /* 0x0001e2000c101524 */
[----:B------:R-:W-:-:S04]  /*16780*/  F2FP.F16.F32.PACK_AB R8, RZ, R8 ;  /* 0x00000008ff08723e */ /* 0x000fc800000000ff */
[----:B--2---:R-:W-:Y:S01]  /*16790*/  PRMT R12, R8, 0x7610, R12 ;  /* 0x00007610080c7816 */ /* 0x004fe2000000000c */
[-C--:B------:R-:W-:Y:S01]  /*167a0*/  FMUL R8, R208, R2.reuse ;  /* 0x00000002d0087220 */ /* 0x080fe20000400000 */
[----:B0-----:R-:W-:Y:S01]  /*167b0*/  F2FP.F16.F32.PACK_AB R9, RZ, R3 ;  /* 0x00000003ff09723e */ /* 0x001fe200000000ff */
[----:B------:R-:W-:Y:S01]  /*167c0*/  FMUL R3, R209, R2 ;  /* 0x00000002d1037220 */ /* 0x000fe20000400000 */
[----:B------:R0:W-:Y:S01]  /*167d0*/  @P4 STG.E.U16 desc[UR36][R6.64+0xf2], R10 ;  /* 0x0000f20a06004986 */ /* 0x0001e2000c101524 */
[----:B------:R-:W-:-:S03]  /*167e0*/  ISETP.GT.AND P0, PT, R0, 0x80, P2 ;  /* 0x000000800000780c */ /* 0x000fc60001704270 */
[----:B------:R-:W-:Y:S01]  /*167f0*/  F2FP.F16.F32.PACK_AB R3, RZ, R3 ;  /* 0x00000003ff03723e */ /* 0x000fe200000000ff */
[----:B------:R1:W-:Y:S01]  /*16800*/  @P5 STG.E.U16 desc[UR36][R4.64+0x100], R11 ;  /* 0x0001000b04005986 */ /* 0x0003e2000c101524 */
[----:B------:R-:W-:Y:S02]  /*16810*/  ISETP.GT.AND P1, PT, R0, 0x81, P2 ;  /* 0x000000810000780c */ /* 0x000fe40001724270 */
[----:B------:R-:W-:Y:S01]  /*16820*/  F2FP.F16.F32.PACK_AB R8, RZ, R8 ;  /* 0x00000008ff08723e */ /* 0x000fe200000000ff */
[----:B------:R2:W-:Y:S01]  /*16830*/  @P6 STG.E.U16 desc[UR36][R4.64+0x102], R12 ;  /* 0x0001020c04006986 */ /* 0x0005e2000c101524 */
[----:B0-----:R-:W-:Y:S01]  /*16840*/  PRMT R10, R9, 0x7610, R10 ;  /* 0x00007610090a7816 */ /* 0x001fe2000000000a */
[-C--:B------:R-:W-:Y:S01]  /*16850*/  FMUL R9, R207, R2.reuse ;  /* 0x00000002cf097220 */ /* 0x080fe20000400000 */
[----:B-1----:R-:W-:Y:S01]  /*16860*/  PRMT R11, R3, 0x7610, R11 ;  /* 0x00007610030b7816 */ /* 0x002fe2000000000b */
[----:B------:R-:W-:Y:S01]  /*16870*/  FMUL R3, R206, R2 ;  /* 0x00000002ce037220 */ /* 0x000fe20000400000 */
[----:B------:R-:W-:-:S02]  /*16880*/  ISETP.GT.AND P4, PT, R0, 0x88, P3 ;  /* 0x000000880000780c */ /* 0x000fc40001f84270 */
[----:B--2---:R-:W-:Y:S02]  /*16890*/  PRMT R12, R8, 0x7610, R12 ;  /* 0x00007610080c7816 */ /* 0x004fe4000000000c */
[----:B------:R-:W-:Y:S01]  /*168a0*/  F2FP.F16.F32.PACK_AB R8, RZ, R3 ;  /* 0x00000003ff08723e */ /* 0x000fe200000000ff */
[-C--:B------:R-:W-:Y:S01]  /*168b0*/  FMUL R3, R205, R2.reuse ;  /* 0x00000002cd037220 */ /* 0x080fe20000400000 */
[----:B------:R-:W-:Y:S02]  /*168c0*/  F2FP.F16.F32.PACK_AB R9, RZ, R9 ;  /* 0x00000009ff09723e */ /* 0x000fe400000000ff */
[C---:B------:R-:W-:Y:S01]  /*168d0*/  ISETP.GT.AND P5, PT, R0.reuse, 0x89, P3 ;  /* 0x000000890000780c */ /* 0x040fe20001fa4270 */
[----:B------:R0:W-:Y:S01]  /*168e0*/  @P0 STG.E.U16 desc[UR36][R6.64+0x100], R10 ;  /* 0x0001000a06000986 */ /* 0x0001e2000c101524 */
[----:B------:R-:W-:Y:S02]  /*168f0*/  PRMT R13, R9, 0x7610, R13 ;  /* 0x00007610090d7816 */ /* 0x000fe4000000000d */
[----:B------:R-:W-:Y:S01]  /*16900*/  F2FP.F16.F32.PACK_AB R9, RZ, R3 ;  /* 0x00000003ff09723e */ /* 0x000fe200000000ff */
[----:B------:R1:W-:Y:S01]  /*16910*/  @P1 STG.E.U16 desc[UR36][R6.64+0x102], R11 ;  /* 0x0001020b06001986 */ /* 0x0003e2000c101524 */
[C---:B------:R-:W-:Y:S01]  /*16920*/  ISETP.GT.AND P0, PT, R0.reuse, 0x88, P2 ;  /* 0x000000880000780c */ /* 0x040fe20001704270 */
[----:B------:R-:W-:Y:S01]  /*16930*/  FMUL R3, R203, R2 ;  /* 0x00000002cb037220 */ /* 0x000fe20000400000 */
[----:B------:R-:W-:-:S02]  /*16940*/  ISETP.GT.AND P1, PT, R0, 0x89, P2 ;  /* 0x000000890000780c */ /* 0x000fc40001724270 */
[----:B------:R-:W-:Y:S01]  /*16950*/  PRMT R14, R8, 0x7610, R14 ;  /* 0x00007610080e7816 */ /* 0x000fe2000000000e */
[----:B------:R-:W-:Y:S01]  /*16960*/  FMUL R8, R204, R2 ;  /* 0x00000002cc087220 */ /* 0x000fe20000400000 */
[----:B------:R-:W-:Y:S01]  /*16970*/  F2FP.F16.F32.PACK_AB R3, RZ, R3 ;  /* 0x00000003ff03723e */ /* 0x000fe200000000ff */
[----:B------:R2:W-:Y:S01]  /*16980*/  @P4 STG.E.U16 desc[UR36][R4.64+0x110], R12 ;  /* 0x0001100c04004986 */ /* 0x0005e2000c101524 */
[----:B------:R-:W-:Y:S02]  /*16990*/  ISETP.GT.AND P4, PT, R0, 0x90, P3 ;  /* 0x000000900000780c */ /* 0x000fe40001f84270 */
        /* <DEDUP_REMOVED lines=9> */
[----:B------:R-:W-:Y:S02]  /*16a30*/  F2FP.F16.F32.PACK_AB R8, RZ, R8 ;  /* 0x00000008ff08723e */ /* 0x000fe400000000ff */
[----:B------:R-:W-:Y:S01]  /*16a40*/  ISETP.GT.AND P1, PT, R0, 0x91, P2 ;  /* 0x000000910000780c */ /* 0x000fe20001724270 */
[----:B------:R1:W-:Y:S01]  /*16a50*/  @P4 STG.E.U16 desc[UR36][R4.64+0x120], R10 ;  /* 0x0001200a04004986 */ /* 0x0003e2000c101524 */
[----:B--2---:R-:W-:Y:S01]  /*16a60*/  PRMT R12, R8, 0x7610, R12 ;  /* 0x00007610080c7816 */ /* 0x004fe2000000000c */
[-C--:B------:R-:W-:Y:S01]  /*16a70*/  FMUL R8, R199, R2.reuse ;  /* 0x00000002c7087220 */ /* 0x080fe20000400000 */
[----:B0-----:R-:W-:Y:S01]  /*16a80*/  F2FP.F16.F32.PACK_AB R9, RZ, R3 ;  /* 0x00000003ff09723e */ /* 0x001fe200000000ff */
[----:B------:R-:W-:Y:S01]  /*16a90*/  FMUL R3, R200, R2 ;  /* 0x00000002c8037220 */ /* 0x000fe20000400000 */
[----:B------:R-:W-:Y:S01]  /*16aa0*/  ISETP.GT.AND P4, PT, R0, 0x98, P3 ;  /* 0x000000980000780c */ /* 0x000fe20001f84270 */
[----:B------:R0:W-:Y:S03]  /*16ab0*/  @P5 STG.E.U16 desc[UR36][R4.64+0x122], R11 ;  /* 0x0001220b04005986 */ /* 0x0001e6000c101524 */
[----:B------:R-:W-:-:S02]  /*16ac0*/  F2FP.F16.F32.PACK_AB R3, RZ, R3 ;  /* 0x00000003ff03723e */ /* 0x000fc400000000ff */
[----:B-1----:R-:W-:Y:S01]  /*16ad0*/  PRMT R10, R9, 0x7610, R10 ;  /* 0x00007610090a7816 */ /* 0x002fe2000000000a */
[----:B------:R-:W-:Y:S01]  /*16ae0*/  FMUL R9, R198, R2 ;  /* 0x00000002c6097220 */ /* 0x000fe20000400000 */
[----:B------:R-:W-:Y:S01]  /*16af0*/  F2FP.F16.F32.PACK_AB R8, RZ, R8 ;  /* 0x00000008ff08723e */ /* 0x000fe200000000ff */
[----:B------:R1:W-:Y:S01]  /*16b00*/  @P0 STG.E.U16 desc[UR36][R6.64+0x120], R12 ;  /* 0x0001200c06000986 */ /* 0x0003e2000c101524 */
[----:B0-----:R-:W-:Y:S01]  /*16b10*/  PRMT R11, R3, 0x7610, R11 ;  /* 0x00007610030b7816 */ /* 0x001fe2000000000b */
[----:B------:R-:W-:Y:S01]  /*16b20*/  FMUL R3, R197, R2 ;  /* 0x00000002c5037220 */ /* 0x000fe20000400000 */
[C---:B------:R-:W-:Y:S01]  /*16b30*/  ISETP.GT.AND P5, PT, R0.reuse, 0x99, P3 ;  /* 0x000000990000780c */ /* 0x040fe20001fa4270 */
[----:B------:R0:W-:Y:S01]  /*16b40*/  @P1 STG.E.U16 desc[UR36][R6.64+0x122], R10 ;  /* 0x0001220a06001986 */ /* 0x0001e2000c101524 */
[----:B------:R-:W-:Y:S02]  /*16b50*/  ISETP.GT.AND P1, PT, R0, 0x98, P2 ;  /* 0x000000980000780c */ /* 0x000fe40001724270 */
[----:B------:R-:W-:-:S02]  /*16b60*/  F2FP.F16.F32.PACK_AB R9, RZ, R9 ;  /* 0x00000009ff09723e */ /* 0x000fc400000000ff */
[----:B-1----:R-:W-:Y:S02]  /*16b70*/  PRMT R12, R8, 0x7610, R12 ;  /* 0x00007610080c7816 */ /* 0x002fe4000000000c */
[----:B------:R-:W-:Y:S01]  /*16b80*/  F2FP.F16.F32.PACK_AB R8, RZ, R3 ;  /* 0x00000003ff08723e */ /* 0x000fe200000000ff */
[-C--:B------:R-:W-:Y:S01]  /*16b90*/  FMUL R3, R196, R2.reuse ;  /* 0x00000002c4037220 */ /* 0x080fe20000400000 */
[C---:B------:R-:W-:Y:S01]  /*16ba0*/  ISETP.GT.AND P0, PT, R0.reuse, 0x99, P2 ;  /* 0x000000990000780c */ /* 0x040fe20001704270 */
[----:B------:R1:W-:Y:S01]  /*16bb0*/  @P4 STG.E.U16 desc[UR36][R4.64+0x130], R11 ;  /* 0x0001300b04004986 */ /* 0x0003e2000c101524 */
[----:B------:R-:W-:Y:S02]  /*16bc0*/  ISETP.GT.AND P4, PT, R0, 0xa0, P3 ;  /* 0x000000a00000780c */ /* 0x000fe40001f84270 */
[----:B------:R-:W-:Y:S02]  /*16bd0*/  PRMT R13, R9, 0x7610, R13 ;  /* 0x00007610090d7816 */ /* 0x000fe4000000000d */
        /* <DEDUP_REMOVED lines=68> */
[----:B------:R-:W-:Y:S02]  /*17020*/  ISETP.GT.AND P1, PT, R0, 0xb8, P2 ;  /* 0x000000b80000780c */ /* 0x000fe40001724270 */
[----:B------:R-:W-:Y:S02]  /*17030*/  F2FP.F16.F32.PACK_AB R8, RZ, R8 ;  /* 0x00000008ff08723e */ /* 0x000fe400000000ff */
[----:B0-----:R-:W-:Y:S01]  /*17040*/  PRMT R10, R9, 0x7610, R10 ;  /* 0x00007610090a7816 */ /* 0x001fe2000000000a */
[-C--:B------:R-:W-:Y:S01]  /*17050*/  FMUL R9, R180, R2.reuse ;  /* 0x00000002b4097220 */ /* 0x080fe20000400000 */
[----:B-1----:R-:W-:Y:S01]  /*17060*/  PRMT R11, R3, 0x7610, R11 ;  /* 0x00007610030b7816 */ /* 0x002fe2000000000b */
[----:B------:R-:W-:Y:S01]  /*17070*/  FMUL R3, R179, R2 ;  /* 0x00000002b3037220 */ /* 0x000fe20000400000 */
[----:B------:R0:W-:Y:S02]  /*17080*/  @P5 STG.E.U16 desc[UR36][R4.64+0x170], R12 ;  /* 0x0001700c04005986 */ /* 0x0001e4000c101524 */
[----:B------:R-:W-:-:S02]  /*17090*/  F2FP.F16.F32.PACK_AB R9, RZ, R9 ;  /* 0x00000009ff09723e */ /* 0x000fc400000000ff */
[C---:B------:R-:W-:Y:S02]  /*170a0*/  ISETP.GT.AND P4, PT, R0.reuse, 0xb9, P2 ;  /* 0x000000b90000780c */ /* 0x040fe40001784270 */
[----:B------:R-:W-:Y:S02]  /*170b0*/  ISETP.GT.AND P5, PT, R0, 0xc0, P3 ;  /* 0x000000c00000780c */ /* 0x000fe40001fa4270 */
[----:B0-----:R-:W-:Y:S02]  /*170c0*/  PRMT R12, R8, 0x7610, R12 ;  /* 0x00007610080c7816 */ /* 0x001fe4000000000c */
[----:B------:R-:W-:Y:S01]  /*170d0*/  F2FP.F16.F32.PACK_AB R8, RZ, R3 ;  /* 0x00000003ff08723e */ /* 0x000fe200000000ff */
[----:B------:R-:W-:Y:S01]  /*170e0*/  FMUL R3, R178, R2 ;  /* 0x00000002b2037220 */ /* 0x000fe20000400000 */
[----:B------:R-:W-:Y:S01]  /*170f0*/  PRMT R13, R9, 0x7610, R13 ;  /* 0x00007610090d7816 */ /* 0x000fe2000000000d */
[----:B------:R0:W-:Y:S01]  /*17100*/  @P6 STG.E.U16 desc[UR36][R4.64+0x172], R10 ;  /* 0x0001720a04006986 */ /* 0x0001e2000c101524 */
[----:B------:R-:W-:-:S02]  /*17110*/  ISETP.GT.AND P0, PT, R0, 0xc1, P3 ;  /* 0x000000c10000780c */ /* 0x000fc40001f04270 */
[----:B------:R-:W-:Y:S01]  /*17120*/  F2FP.F16.F32.PACK_AB R9, RZ, R3 ;  /* 0x00000003ff09723e */ /* 0x000fe200000000ff */
[----:B------:R1:W-:Y:S01]  /*17130*/  @P1 STG.E.U16 desc[UR36][R6.64+0x170], R11 ;  /* 0x0001700b06001986 */ /* 0x0003e2000c101524 */
[-C--:B------:R-:W-:Y:S01]  /*17140*/  FMUL R3, R176, R2.reuse ;  /* 0x00000002b0037220 */ /* 0x080fe20000400000 */
[----:B------:R-:W-:Y:S02]  /*17150*/  ISETP.GT.AND P1, PT, R0, 0xc0, P2 ;  /* 0x000000c00000780c */ /* 0x000fe40001724270 */
        /* <DEDUP_REMOVED lines=40> */
[C---:B------:R-:W-:Y:S01]  /*173e0*/  ISETP.GT.AND P0, PT, R0.reuse, 0xd0, P2 ;  /* 0x000000d00000780c */ /* 0x040fe20001704270 */
        /* <DEDUP_REMOVED lines=11> */
[----:B------:R-:W-:Y:S01]  /*174a0*/  ISETP.GT.AND P5, PT, R0, 0xd9, P3 ;  /* 0x000000d90000780c */ /* 0x000fe20001fa4270 */
[----:B------:R-:W-:Y:S01]  /*174b0*/  FMUL R8, R166, R2 ;  /* 0x00000002a6087220 */ /* 0x000fe20000400000 */
[----:B------:R-:W-:Y:S01]  /*174c0*/  @P0 STG.E.U16 desc[UR36][R6.64+0x1a0], R14 ;  /* 0x0001a00e06000986 */ /* 0x000fe2000c101524 */
[----:B------:R-:W-:-:S03]  /*174d0*/  ISETP.GT.AND P0, PT, R0, 0xd8, P2 ;  /* 0x000000d80000780c */ /* 0x000fc60001704270 */
[----:B------:R0:W-:Y:S01]  /*174e0*/  @P1 STG.E.U16 desc[UR36][R6.64+0x1a2], R9 ;  /* 0x0001a20906001986 */ /* 0x0001e2000c101524 */
[----:B------:R-:W-:Y:S02]  /*174f0*/  F2FP.F16.F32.PACK_AB R8, RZ, R8 ;  /* 0x00000008ff08723e */ /* 0x000fe400000000ff */
[----:B------:R-:W-:Y:S02]  /*17500*/  ISETP.GT.AND P1, PT, R0, 0xd9, P2 ;  /* 0x000000d90000780c */ /* 0x000fe40001724270 */
        /* <DEDUP_REMOVED lines=16> */
[----:B------:R1:W-:Y:S01]  /*17610*/  @P1 STG.E.U16 desc[UR36][R6.64+0x1b2], R10 ;  /* 0x0001b20a06001986 */ /* 0x0003e2000c101524 */
[----:B------:R-:W-:Y:S02]  /*17620*/  ISETP.GT.AND P1, PT, R0, 0xe0, P2 ;  /* 0x000000e00000780c */ /* 0x000fe40001724270 */
[----:B0-----:R-:W-:Y:S02]  /*17630*/  PRMT R12, R8, 0x7610, R12 ;  /* 0x00007610080c7816 */ /* 0x001fe4000000000c */
[----:B------:R-:W-:Y:S01]  /*17640*/  F2FP.F16.F32.PACK_AB R8, RZ, R3 ;  /* 0x00000003ff08723e */ /* 0x000fe200000000ff */
[-C--:B------:R-:W-:Y:S01]  /*17650*/  FMUL R3, R160, R2.reuse ;  /* 0x00000002a0037220 */ /* 0x080fe20000400000 */
[----:B------:R-:W-:Y:S01]  /*17660*/  ISETP.GT.AND P0, PT, R0, 0xe1, P2 ;  /* 0x000000e10000780c */ /* 0x000fe20001704270 */
[----:B------:R0:W-:Y:S01]  /*17670*/  @P4 STG.E.U16 desc[UR36][R4.64+0x1c0], R11 ;  /* 0x0001c00b04004986 */ /* 0x0001e2000c101524 */
[----:B-1----:R-:W-:Y:S02]  /*17680*/  PRMT R10, R9, 0x7610, R10 ;  /* 0x00007610090a7816 */ /* 0x002fe4000000000a */
[----:B------:R-:W-:Y:S01]  /*17690*/  PRMT R13, R8, 0x7610, R13 ;  /* 0x00007610080d7816 */ /* 0x000fe2000000000d */
[----:B------:R-:W-:Y:S01]  /*176a0*/  @P5 STG.E.U16 desc[UR36][R4.64+0x1c2], R12 ;  /* 0x0001c20c04005986 */ /* 0x000fe2000c101524 */
[----:B------:R-:W-:Y:S01]  /*176b0*/  FMUL R8, R159, R2 ;  /* 0x000000029f087220 */ /* 0x000fe20000400000 */
[----:B------:R-:W-:-:S02]  /*176c0*/  ISETP.GT.AND P4, PT, R0, 0xe8, P3 ;  /* 0x000000e80000780c */ /* 0x000fc40001f84270 */
[----:B------:R-:W-:Y:S01]  /*176d0*/  F2FP.F16.F32.PACK_AB R9, RZ, R3 ;  /* 0x00000003ff09723e */ /* 0x000fe200000000ff */
[----:B------:R-:W-:Y:S01]  /*176e0*/  FMUL R3, R158, R2 ;  /* 0x000000029e037220 */ /* 0x000fe20000400000 */
[C---:B------:R-:W-:Y:S02]  /*176f0*/  ISETP.GT.AND P5, PT, R0.reuse, 0xe9, P3 ;  /* 0x000000e90000780c */ /* 0x040fe40001fa4270 */
[----:B------:R-:W-:Y:S02]  /*17700*/  ISETP.GT.AND P6, PT, R0, 0xe8, P2 ;  /* 0x000000e80000780c */ /* 0x000fe400017c4270 */
[----:B------:R-:W-:Y:S01]  /*17710*/  F2FP.F16.F32.PACK_AB R8, RZ, R8 ;  /* 0x00000008ff08723e */ /* 0x000fe200000000ff */
[----:B------:R1:W-:Y:S01]  /*17720*/  @P1 STG.E.U16 desc[UR36][R6.64+0x1c0], R10 ;  /* 0x0001c00a06001986 */ /* 0x0003e2000c101524 */
[----:B------:R-:W-:Y:S02]  /*17730*/  F2FP.F16.F32.PACK_AB R3, RZ, R3 ;  /* 0x00000003ff03723e */ /* 0x000fe400000000ff */
[----:B0-----:R-:W-:-:S02]  /*17740*/  PRMT R11, R8, 0x7610, R11 ;  /* 0x00007610080b7816 */ /* 0x001fc4000000000b */
[----:B------:R-:W-:Y:S01]  /*17750*/  PRMT R18, R3, 0x7610, R18 ;  /* 0x0000761003127816 */ /* 0x000fe20000000012 */
[----:B------:R0:W-:Y:S01]  /*17760*/  @P0 STG.E.U16 desc[UR36][R6.64+0x1c2], R13 ;  /* 0x0001c20d06000986 */ /* 0x0001e2000c101524 */
[----:B-1----:R-:W-:Y:S01]  /*17770*/  PRMT R10, R9, 0x7610, R10 ;  /* 0x00007610090a7816 */ /* 0x002fe2000000000a */
[----:B------:R-:W-:-:S04]  /*17780*/  FMUL R3, R157, R2 ;  /* 0x000000029d037220 */ /* 0x000fc80000400000 */
[----:B------:R-:W-:Y:S01]  /*17790*/  @P4 STG.E.U16 desc[UR36][R4.64+0x1d0], R10 ;  /* 0x0001d00a04004986 */ /* 0x000fe2000c101524 */
[----:B------:R-:W-:-:S03]  /*177a0*/  ISETP.GT.AND P4, PT, R0, 0xe9, P2 ;  /* 0x000000e90000780c */ /* 0x000fc60001784270 */
[----:B------:R1:W-:Y:S01]  /*177b0*/  @P5 STG.E.U16 desc[UR36][R4.64+0x1d2], R11 ;  /* 0x0001d20b04005986 */ /* 0x0003e2000c101524 */
[----:B------:R-:W-:-:S03]  /*177c0*/  ISETP.GT.AND P5, PT, R0, 0xf0, P3 ;  /* 0x000000f00000780c */ /* 0x000fc60001fa4270 */
[----:B------:R-:W-:Y:S01]  /*177d0*/  @P6 STG.E.U16 desc[UR36][R6.64+0x1d0], R18 ;  /* 0x0001d01206006986 */ /* 0x000fe2000c101524 */
[----:B------:R-:W-:Y:S01]  /*177e0*/  ISETP.GT.AND P6, PT, R0, 0xf1, P3 ;  /* 0x000000f10000780c */ /* 0x000fe20001fc4270 */
[-C--:B------:R-:W-:Y:S01]  /*177f0*/  FMUL R8, R156, R2.reuse ;  /* 0x000000029c087220 */ /* 0x080fe20000400000 */
[----:B------:R-:W-:Y:S01]  /*17800*/  FMUL R9, R155, R2 ;  /* 0x000000029b097220 */ /* 0x000fe20000400000 */
[----:B0-----:R-:W-:-:S03]  /*17810*/  F2FP.F16.F32.PACK_AB R13, RZ, R3 ;  /* 0x00000003ff0d723e */ /* 0x001fc600000000ff */
[----:B------:R-:W-:Y:S02]  /*17820*/  F2FP.F16.F32.PACK_AB R14, RZ, R8 ;  /* 0x00000008ff0e723e */ /* 0x000fe400000000ff */
[----:B------:R-:W-:Y:S01]  /*17830*/  F2FP.F16.F32.PACK_AB R15, RZ, R9 ;  /* 0x00000009ff0f723e */ /* 0x000fe200000000ff */
[----:B------:R-:W-:Y:S01]  /*17840*/  @P4 STG.E.U16 desc[UR36][R6.64+0x1d2], R13 ;  /* 0x0001d20d06004986 */ /* 0x000fe2000c101524 */
[----:B------:R-:W-:-:S03]  /*17850*/  ISETP.GT.AND P4, PT, R0, 0xf1, P2 ;  /* 0x000000f10000780c */ /* 0x000fc60001784270 */
[----:B------:R-:W-:Y:S04]  /*17860*/  @P5 STG.E.U16 desc[UR36][R4.64+0x1e0], R14 ;  /* 0x0001e00e04005986 */ /* 0x000fe8000c101524 */
[----:B------:R-:W-:Y:S01]  /*17870*/  @P6 STG.E.U16 desc[UR36][R4.64+0x1e2], R15 ;  /* 0x0001e20f04006986 */ /* 0x000fe2000c101524 */
[----:B------:R-:W-:Y:S01]  /*17880*/  ISETP.GT.AND P6, PT, R0, 0xf0, P2 ;  /* 0x000000f00000780c */ /* 0x000fe200017c4270 */
[-C--:B-1----:R-:W-:Y:S01]  /*17890*/  FMUL R11, R154, R2.reuse ;  /* 0x000000029a0b7220 */ /* 0x082fe20000400000 */
[----:B------:R-:W-:-:S04]  /*178a0*/  FMUL R12, R23, R2 ;  /* 0x00000002170c7220 */ /* 0x000fc80000400000 */
[----:B------:R-:W-:Y:S02]  /*178b0*/  F2FP.F16.F32.PACK_AB R11, RZ, R11 ;  /* 0x0000000bff0b723e */ /* 0x000fe400000000ff */
[----:B------:R-:W-:Y:S02]  /*178c0*/  F2FP.F16.F32.PACK_AB R12, RZ, R12 ;  /* 0x0000000cff0c723e */ /* 0x000fe400000000ff */
[C---:B------:R-:W-:Y:S02]  /*178d0*/  ISETP.GT.AND P5, PT, R0.reuse, 0xf8, P3 ;  /* 0x000000f80000780c */ /* 0x040fe40001fa4270 */
[----:B------:R-:W-:Y:S01]  /*178e0*/  ISETP.GT.AND P3, PT, R0, 0xf9, P3 ;  /* 0x000000f90000780c */ /* 0x000fe20001f64270 */
[----:B------:R-:W-:Y:S01]  /*178f0*/  @P6 STG.E.U16 desc[UR36][R6.64+0x1e0], R11 ;  /* 0x0001e00b06006986 */ /* 0x000fe2000c101524 */
[----:B------:R-:W-:-:S03]  /*17900*/  FMUL R10, R22, R2 ;  /* 0x00000002160a7220 */ /* 0x000fc60000400000 */
[----:B------:R0:W-:Y:S01]  /*17910*/  @P4 STG.E.U16 desc[UR36][R6.64+0x1e2], R12 ;  /* 0x0001e20c06004986 */ /* 0x0001e2000c101524 */
[----:B------:R-:W-:Y:S01]  /*17920*/  ISETP.GT.AND P4, PT, R0, 0xf8, P2 ;  /* 0x000000f80000780c */ /* 0x000fe20001784270 */
[-C--:B------:R-:W-:Y:S01]  /*17930*/  FMUL R9, R21, R2.reuse ;  /* 0x0000000215097220 */ /* 0x080fe20000400000 */
[-C--:B------:R-:W-:Y:S01]  /*17940*/  FMUL R8, R19, R2.reuse ;  /* 0x0000000213087220 */ /* 0x080fe20000400000 */
[----:B------:R-:W-:Y:S01]  /*17950*/  FMUL R3, R20, R2 ;  /* 0x0000000214037220 */ /* 0x000fe20000400000 */
[----:B------:R-:W-:Y:S02]  /*17960*/  F2FP.F16.F32.PACK_AB R10, RZ, R10 ;  /* 0x0000000aff0a723e */ /* 0x000fe400000000ff */
[----:B------:R-:W-:Y:S02]  /*17970*/  ISETP.GT.AND P2, PT, R0, 0xf9, P2 ;  /* 0x000000f90000780c */ /* 0x000fe40001744270 */
[----:B------:R-:W-:Y:S02]  /*17980*/  F2FP.F16.F32.PACK_AB R9, RZ, R9 ;  /* 0x00000009ff09723e */ /* 0x000fe400000000ff */
[----:B------:R-:W-:-:S02]  /*17990*/  F2FP.F16.F32.PACK_AB R8, RZ, R8 ;  /* 0x00000008ff08723e */ /* 0x000fc400000000ff */
[----:B------:R-:W-:Y:S01]  /*179a0*/  F2FP.F16.F32.PACK_AB R3, RZ, R3 ;  /* 0x00000003ff03723e */ /* 0x000fe200000000ff */
[----:B------:R-:W-:Y:S01]  /*179b0*/  @P5 STG.E.U16 desc[UR36][R4.64+0x1f0], R10 ;  /* 0x0001f00a04005986 */ /* 0x000fe2000c101524 */
[----:B0-----:R-:W-:Y:S01]  /*179c0*/  PRMT R12, R8, 0x7610, R12 ;  /* 0x00007610080c7816 */ /* 0x001fe2000000000c */
[----:B------:R-:W-:Y:S01]  /*179d0*/  @P4 IMAD.MOV.U32 R8, RZ, RZ, R6 ;  /* 0x000000ffff084224 */ /* 0x000fe200078e0006 */
[----:B------:R-:W-:Y:S01]  /*179e0*/  PRMT R11, R3, 0x7610, R11 ;  /* 0x00007610030b7816 */ /* 0x000fe2000000000b */
[----:B------:R0:W-:Y:S01]  /*179f0*/  @P3 STG.E.U16 desc[UR36][R4.64+0x1f2], R9 ;  /* 0x0001f20904003986 */ /* 0x0001e2000c101524 */
[----:B------:R-:W-:Y:S01]  /*17a00*/  USHF.L.U32 UR12, UR8, 0x8, URZ ;  /* 0x00000008080c7899 */ /* 0x000fe2000800063f */
[----:B------:R-:W-:Y:S01]  /*17a10*/  ISETP.GT.AND P1, PT, R153, 0x80, PT ;  /* 0x000000809900780c */ /* 0x000fe20003f24270 */
[----:B------:R-:W-:Y:S01]  /*17a20*/  USHF.L.U64.HI UR11, UR8, 0x8, UR9 ;  /* 0x00000008080b7899 */ /* 0x000fe20008010209 */
[----:B0-----:R-:W-:-:S03]  /*17a30*/  @P4 MOV R9, R7 ;  /* 0x0000000700094202 */ /* 0x001fc60000000f00 */
[----:B------:R-:W-:Y:S02]  /*17a40*/  IMAD.U32 R3, RZ, RZ, UR12 ;  /* 0x0000000cff037e24 */ /* 0x000fe4000f8e00ff */
[----:B------:R0:W-:Y:S01]  /*17a50*/  @P4 STG.E.U16 desc[UR36][R8.64+0x1f0], R11 ;  /* 0x0001f00b08004986 */ /* 0x0001e2000c101524 */
[C---:B------:R-:W-:Y:S02]  /*17a60*/  ISETP.GT.AND P3, PT, R0.reuse, RZ, P1 ;  /* 0x000000ff0000720c */ /* 0x040fe40000f64270 */
[----:B------:R-:W-:Y:S01]  /*17a70*/  ISETP.GT.AND P4, PT, R0, 0x1, P1 ;  /* 0x000000010000780c */ /* 0x000fe20000f84270 */
[-C--:B------:R-:W-:Y:S01]  /*17a80*/  FMUL R24, R24, R2.reuse ;  /* 0x0000000218187220 */ /* 0x080fe20000400000 */
[----:B------:R-:W-:Y:S01]  /*17a90*/  FMUL R25, R25, R2 ;  /* 0x0000000219197220 */ /* 0x000fe20000400000 */
[----:B0-----:R-:W-:Y:S01]  /*17aa0*/  @P2 IMAD.MOV.U32 R8, RZ, RZ, R6 ;  /* 0x000000ffff082224 */ /* 0x001fe200078e0006 */
[----:B------:R-:W-:Y:S01]  /*17ab0*/  @P2 MOV R9, R7 ;  /* 0x0000000700092202 */ /* 0x000fe20000000f00 */
[----:B------:R-:W-:-:S04]  /*17ac0*/  IMAD.U32 R7, RZ, RZ, UR11 ;  /* 0x0000000bff077e24 */ /* 0x000fc8000f8e00ff */
[----:B------:R0:W-:Y:S01]  /*17ad0*/  @P2 STG.E.U16 desc[UR36][R8.64+0x1f2], R12 ;  /* 0x0001f20c08002986 */ /* 0x0001e2000c101524 */
[C---:B------:R-:W-:Y:S02]  /*17ae0*/  IADD3 R6, P2, P6, R4.reuse, UR5, R3 ;  /* 0x0000000504067c10 */ /* 0x040fe4000fe5e003 */
[----:B------:R-:W-:Y:S02]  /*17af0*/  IADD3 R4, P5, R4, UR12, RZ ;  /* 0x0000000c04047c10 */ /* 0x000fe4000ffbe0ff */
[----:B------:R-:W-:Y:S02]  /*17b00*/  IADD3.X R7, R5, UR4, R7, P2, P6 ;  /* 0x0000000405077c10 */ /* 0x000fe400097ec407 */
[----:B------:R-:W-:Y:S02]  /*17b10*/  ISETP.GT.AND P0, PT, R153, 0x88, PT ;  /* 0x000000889900780c */ /* 0x000fe40003f04270 */
[----:B------:R-:W-:Y:S02]  /*17b20*/  F2FP.F16.F32.PACK_AB R24, RZ, R24 ;  /* 0x00000018ff18723e */ /* 0x000fe400000000ff */
[----:B------:R-:W-:-:S02]  /*17b30*/  IADD3.X R5, R5, UR11, RZ, P5, !PT ;  /* 0x0000000b05057c10 */ /* 0x000fc4000affe4ff */
[----:B------:R-:W-:Y:S02]  /*17b40*/  F2FP.F16.F32.PACK_AB R25, RZ, R25 ;  /* 0x00000019ff19723e */ /* 0x000fe400000000ff */
[C---:B------:R-:W-:Y:S01]  /*17b50*/  ISETP.GT.AND P2, PT, R0.reuse, RZ, P0 ;  /* 0x000000ff0000720c */ /* 0x040fe20000744270 */
[----:B------:R-:W-:Y:S01]  /*17b60*/  @P3 STG.E.U16 desc[UR36][R4.64], R24 ;  /* 0x0000001804003986 */ /* 0x000fe2000c101524 */
[----:B------:R-:W-:Y:S01]  /*17b70*/  ISETP.GT.AND P3, PT, R0, 0x1, P0 ;  /* 0x000000010000780c */ /* 0x000fe20000764270 */
[-C--:B------:R-:W-:Y:S02]  /*17b80*/  FMUL R26, R26, R2.reuse ;  /* 0x000000021a1a7220 */ /* 0x080fe40000400000 */
[----:B------:R-:W-:Y:S01]  /*17b90*/  @P4 STG.E.U16 desc[UR36][R4.64+0x2], R25 ;  /* 0x0000021904004986 */ /* 0x000fe2000c101524 */
[----:B------:R-:W-:Y:S01]  /*17ba0*/  ISETP.GT.AND P4, PT, R0, 0x8, P1 ;  /* 0x000000080000780c */ /* 0x000fe20000f84270 */
[-C--:B------:R-:W-:Y:S01]  /*17bb0*/  FMUL R27, R27, R2.reuse ;  /* 0x000000021b1b7220 */ /* 0x080fe20000400000 */
[----:B0-----:R-:W-:Y:S01]  /*17bc0*/  IADD3 R8, P5, R4, UR5, RZ ;  /* 0x0000000504087c10 */ /* 0x001fe2000ffbe0ff */
[----:B------:R-:W-:Y:S01]  /*17bd0*/  FMUL R28, R28, R2 ;  /* 0x000000021c1c7220 */ /* 0x000fe20000400000 */
[----:B------:R-:W-:-:S02]  /*17be0*/  F2FP.F16.F32.PACK_AB R26, RZ, R26 ;  /* 0x0000001aff1a723e */ /* 0x000fc400000000ff */
[----:B------:R-:W-:Y:S02]  /*17bf0*/  IADD3.X R9, R5, UR4, RZ, P5, !PT ;  /* 0x0000000405097c10 */ /* 0x000fe4000affe4ff */
[----:B------:R-:W-:Y:S02]  /*17c00*/  F2FP.F16.F32.PACK_AB R27, RZ, R27 ;  /* 0x0000001bff1b723e */ /* 0x000fe400000000ff */
[----:B------:R-:W-:Y:S01]  /*17c10*/  F2FP.F16.F32.PACK_AB R28, RZ, R28 ;  /* 0x0000001cff1c723e */ /* 0x000fe200000000ff */
[----:B------:R-:W-:Y:S01]  /*17c20*/  @P2 STG.E.U16 desc[UR36][R8.64], R26 ;  /* 0x0000001a08002986 */ /* 0x000fe2000c101524 */
[C---:B------:R-:W-:Y:S02]  /*17c30*/  ISETP.GT.AND P5, PT, R0.reuse, 0x9, P1 ;  /* 0x000000090000780c */ /* 0x040fe40000fa4270 */
[C---:B------:R-:W-:Y:S01]  /*17c40*/  ISETP.GT.AND P2, PT, R0.reuse, 0x8, P0 ;  /* 0x000000080000780c */ /* 0x040fe20000744270 */
[----:B------:R-:W-:Y:S01]  /*17c50*/  @P3 STG.E.U16 desc[UR36][R8.64+0x2], R27 ;  /* 0x0000021b08003986 */ /* 0x000fe2000c101524 */
[-C--:B------:R-:W-:Y:S01]  /*17c60*/  FMUL R29, R29, R2.reuse ;  /* 0x000000021d1d7220 */ /* 0x080fe20000400000 */
[----:B------:R-:W-:Y:S01]  /*17c70*/  ISETP.GT.AND P3, PT, R0, 0x9, P0 ;  /* 0x000000090000780c */ /* 0x000fe20000764270 */
[-C--:B------:R-:W-:Y:S01]  /*17c80*/  FMUL R30, R30, R2.reuse ;  /* 0x000000021e1e7220 */ /* 0x080fe20000400000 */
[----:B------:R-:W-:Y:S01]  /*17c90*/  @P4 STG.E.U16 desc[UR36][R4.64+0x10], R28 ;  /* 0x0000101c04004986 */ /* 0x000fe2000c101524 */
[----:B------:R-:W-:Y:S01]  /*17ca0*/  ISETP.GT.AND P4, PT, R0, 0x10, P1 ;  /* 0x000000100000780c */ /* 0x000fe20000f84270 */
[-C--:B------:R-:W-:Y:S01]  /*17cb0*/  FMUL R31, R31, R2.reuse ;  /* 0x000000021f1f7220 */ /* 0x080fe20000400000 */
[----:B------:R-:W-:Y:S01]  /*17cc0*/  IADD3 R10, P6, R4, UR5, RZ ;  /* 0x00000005040a7c10 */ /* 0x000fe2000ffde0ff */
[----:B------:R-:W-:Y:S01]  /*17cd0*/  FMUL R32, R32, R2 ;  /* 0x0000000220207220 */ /* 0x000fe20000400000 */
[----:B------:R-:W-:-:S02]  /*17ce0*/  F2FP.F16.F32.PACK_AB R29, RZ, R29 ;  /* 0x0000001dff1d723e */ /* 0x000fc400000000ff */
[----:B------:R-:W-:Y:S02]  /*17cf0*/  F2FP.F16.F32.PACK_AB R30, RZ, R30 ;  /* 0x0000001eff1e723e */ /* 0x000fe400000000ff */
[----:B------:R-:W-:Y:S02]  /*17d00*/  IADD3.X R11, R5, UR4, RZ, P6, !PT ;  /* 0x00000004050b7c10 */ /* 0x000fe4000b7fe4ff */
[----:B------:R-:W-:Y:S01]  /*17d10*/  F2FP.F16.F32.PACK_AB R31, RZ, R31 ;  /* 0x0000001fff1f723e */ /* 0x000fe200000000ff */
[----:B------:R-:W-:Y:S01]  /*17d20*/  @P5 STG.E.U16 desc[UR36][R4.64+0x12], R29 ;  /* 0x0000121d04005986 */ /* 0x000fe2000c101524 */
[----:B------:R-:W-:Y:S02]  /*17d30*/  F2FP.F16.F32.PACK_AB R32, RZ, R32 ;  /* 0x00000020ff20723e */ /* 0x000fe400000000ff */
[C---:B------:R-:W-:Y:S01]  /*17d40*/  ISETP.GT.AND P5, PT, R0.reuse, 0x11, P1 ;  /* 0x000000110000780c */ /* 0x040fe20000fa4270 */
[----:B------:R-:W-:Y:S01]  /*17d50*/  @P2 STG.E.U16 desc[UR36][R10.64+0x10], R30 ;  /* 0x0000101e0a002986 */ /* 0x000fe2000c101524 */
[----:B------:R-:W-:Y:S01]  /*17d60*/  ISETP.GT.AND P2, PT, R0, 0x10, P0 ;  /* 0x000000100000780c */ /* 0x000fe20000744270 */
[----:B------:R-:W-:-:S02]  /*17d70*/  FMUL R33, R33, R2 ;  /* 0x0000000221217220 */ /* 0x000fc40000400000 */
[----:B------:R-:W-:Y:S01]  /*17d80*/  @P3 STG.E.U16 desc[UR36][R6.64+0x12], R31 ;  /* 0x0000121f06003986 */ /* 0x000fe2000c101524 */
[----:B------:R-:W-:Y:S01]  /*17d90*/  ISETP.GT.AND P3, PT, R0, 0x11, P0 ;  /* 0x000000110000780c */ /* 0x000fe20000764270 */
[-C--:B------:R-:W-:Y:S02]  /*17da0*/  FMUL R34, R34, R2.reuse ;  /* 0x0000000222227220 */ /* 0x080fe40000400000 */
[----:B------:R-:W-:Y:S01]  /*17db0*/  @P4 STG.E.U16 desc[UR36][R4.64+0x20], R32 ;  /* 0x0000202004004986 */ /* 0x000fe2000c101524 */
[----:B------:R-:W-:Y:S01]  /*17dc0*/  ISETP.GT.AND P4, PT, R0, 0x18, P1 ;  /* 0x000000180000780c */ /* 0x000fe20000f84270 */
[-C--:B------:R-:W-:Y:S01]  /*17dd0*/  FMUL R35, R35, R2.reuse ;  /* 0x0000000223237220 */ /* 0x080fe20000400000 */
[----:B------:R-:W-:Y:S01]  /*17de0*/  FMUL R36, R36, R2 ;  /* 0x0000000224247220 */ /* 0x000fe20000400000 */
[----:B------:R-:W-:Y:S02]  /*17df0*/  F2FP.F16.F32.PACK_AB R33, RZ, R33 ;  /* 0x00000021ff21723e */ /* 0x000fe400000000ff */
[----:B------:R-:W-:-:S02]  /*17e00*/  F2FP.F16.F32.PACK_AB R34, RZ, R34 ;  /* 0x00000022ff22723e */ /* 0x000fc400000000ff */
[----:B------:R-:W-:Y:S01]  /*17e10*/  F2FP.F16.F32.PACK_AB R35, RZ, R35 ;  /* 0x00000023ff23723e */ /* 0x000fe200000000ff */
[----:B------:R-:W-:Y:S01]  /*17e20*/  @P5 STG.E.U16 desc[UR36][R4.64+0x22], R33 ;  /* 0x0000222104005986 */ /* 0x000fe2000c101524 */
[----:B------:R-:W-:Y:S02]  /*17e30*/  F2FP.F16.F32.PACK_AB R36, RZ, R36 ;  /* 0x00000024ff24723e */ /* 0x000fe400000000ff */
[C---:B------:R-:W-:Y:S01]  /*17e40*/  ISETP.GT.AND P5, PT, R0.reuse, 0x19, P1 ;  /* 0x000000190000780c */ /* 0x040fe20000fa4270 */
[----:B------:R-:W-:Y:S01]  /*17e50*/  @P2 STG.E.U16 desc[UR36][R6.64+0x20], R34 ;  /* 0x0000202206002986 */ /* 0x000fe2000c101524 */
[C---:B------:R-:W-:Y:S01]  /*17e60*/  ISETP.GT.AND P2, PT, R0.reuse, 0x18, P0 ;  /* 0x000000180000780c */ /* 0x040fe20000744270 */
[-C--:B------:R-:W-:Y:S02]  /*17e70*/  FMUL R37, R37, R2.reuse ;  /* 0x0000000225257220 */ /* 0x080fe40000400000 */
[----:B------:R-:W-:Y:S01]  /*17e80*/  @P3 STG.E.U16 desc[UR36][R6.64+0x22], R35 ;  /* 0x0000222306003986 */ /* 0x000fe2000c101524 */
[----:B------:R-:W-:Y:S01]  /*17e90*/  ISETP.GT.AND P3, PT, R0, 0x19, P0 ;  /* 0x000000190000780c */ /* 0x000fe20000764270 */
[----:B------:R-:W-:-:S02]  /*17ea0*/  FMUL R38, R38, R2 ;  /* 0x0000000226267220 */ /* 0x000fc40000400000 */
[----:B------:R-:W-:Y:S01]  /*17eb0*/  @P4 STG.E.U16 desc[UR36][R4.64+0x30], R36 ;  /* 0x0000302404004986 */ /* 0x000fe2000c101524 */
[----:B------:R-:W-:Y:S01]  /*17ec0*/  ISETP.GT.AND P4, PT, R0, 0x20, P1 ;  /* 0x000000200000780c */ /* 0x000fe20000f84270 */
[-C--:B------:R-:W-:Y:S01]  /*17ed0*/  FMUL R39, R39, R2.reuse ;  /* 0x0000000227277220 */ /* 0x080fe20000400000 */
[----:B------:R-:W-:Y:S01]  /*17ee0*/  FMUL R40, R40, R2 ;  /* 0x0000000228287220 */ /* 0x000fe20000400000 */
[----:B------:R-:W-:Y:S02]  /*17ef0*/  F2FP.F16.F32.PACK_AB R37, RZ, R37 ;  /* 0x00000025ff25723e */ /* 0x000fe400000000ff */
[----:B------:R-:W-:Y:S02]  /*17f00*/  F2FP.F16.F32.PACK_AB R38, RZ, R38 ;  /* 0x00000026ff26723e */ /* 0x000fe400000000ff */
[----:B------:R-:W-:Y:S01]  /*17f10*/  F2FP.F16.F32.PACK_AB R39, RZ, R39 ;  /* 0x00000027ff27723e */ /* 0x000fe200000000ff */
[----:B------:R-:W-:Y:S01]  /*17f20*/  @P5 STG.E.U16 desc[UR36][R4.64+0x32], R37 ;  /* 0x0000322504005986 */ /* 0x000fe2000c101524 */
[----:B------:R-:W-:-:S02]  /*17f30*/  F2FP.F16.F32.PACK_AB R40, RZ, R40 ;  /* 0x00000028ff28723e */ /* 0x000fc400000000ff */
[C---:B------:R-:W-:Y:S01]  /*17f40*/  ISETP.GT.AND P5, PT, R0.reuse, 0x21, P1 ;  /* 0x000000210000780c */ /* 0x040fe20000fa4270 */
[----:B------:R-:W-:Y:S01]  /*17f50*/  @P2 STG.E.U16 desc[UR36][R6.64+0x30], R38 ;  /* 0x0000302606002986 */ /* 0x000fe2000c101524 */
[C---:B------:R-:W-:Y:S01]  /*17f60*/  ISETP.GT.AND P2, PT, R0.reuse, 0x20, P0 ;  /* 0x000000200000780c */ /* 0x040fe20000744270 */
[-C--:B------:R-:W-:Y:S02]  /*17f70*/  FMUL R41, R41, R2.reuse ;  /* 0x0000000229297220 */ /* 0x080fe40000400000 */
[----:B------:R-:W-:Y:S01]  /*17f80*/  @P3 STG.E.U16 desc[UR36][R6.64+0x32], R39 ;  /* 0x0000322706003986 */ /* 0x000fe2000c101524 */
[----:B------:R-:W-:Y:S01]  /*17f90*/  ISETP.GT.AND P3, PT, R0, 0x21, P0 ;  /* 0x000000210000780c */ /* 0x000fe20000764270 */
[-C--:B------:R-:W-:Y:S02]  /*17fa0*/  FMUL R42, R42, R2.reuse ;  /* 0x000000022a2a7220 */ /* 0x080fe40000400000 */
[----:B------:R-:W-:Y:S01]  /*17fb0*/  @P4 STG.E.U16 desc[UR36][R4.64+0x40], R40 ;  /* 0x0000402804004986 */ /* 0x000fe2000c101524 */
[----:B------:R-:W-:Y:S01]  /*17fc0*/  ISETP.GT.AND P4, PT, R0, 0x28, P1 ;  /* 0x000000280000780c */ /* 0x000fe20000f84270 */
[-C--:B------:R-:W-:Y:S01]  /*17fd0*/  FMUL R43, R43, R2.reuse ;  /* 0x000000022b2b7220 */ /* 0x080fe20000400000 */
[----:B------:R-:W-:Y:S01]  /*17fe0*/  FMUL R44, R44, R2 ;  /* 0x000000022c2c7220 */ /* 0x000fe20000400000 */
[----:B------:R-:W-:-:S02]  /*17ff0*/  F2FP.F16.F32.PACK_AB R41, RZ, R41 ;  /* 0x00000029ff29723e */ /* 0x000fc400000000ff */
[----:B------:R-:W-:Y:S02]  /*18000*/  F2FP.F16.F32.PACK_AB R42, RZ, R42 ;  /* 0x0000002aff2a723e */ /* 0x000fe400000000ff */
        /* <DEDUP_REMOVED lines=357> */
[----:B------:R-:W-:Y:S01]  /*19660*/  ISETP.GT.AND P2, PT, R0, 0xd8, P0 ;  /* 0x000000d80000780c */ /* 0x000fe20000744270 */
[-C--:B------:R-:W-:Y:S02]  /*19670*/  FMUL R133, R133, R2.reuse ;  /* 0x0000000285857220 */ /* 0x080fe40000400000 */
[----:B------:R-:W-:Y:S01]  /*19680*/  @P3 STG.E.U16 desc[UR36][R6.64+0x1a2], R131 ;  /* 0x0001a28306003986 */ /* 0x000fe2000c101524 */
[----:B------:R-:W-:-:S03]  /*19690*/  FMUL R134, R134, R2 ;  /* 0x0000000286867220 */ /* 0x000fc60000400000 */
[----:B------:R-:W-:Y:S01]  /*196a0*/  @P4 STG.E.U16 desc[UR36][R4.64+0x1b0], R132 ;  /* 0x0001b08404004986 */ /* 0x000fe2000c101524 */
[C---:B------:R-:W-:Y:S01]  /*196b0*/  ISETP.GT.AND P4, PT, R0.reuse, 0xd9, P0 ;  /* 0x000000d90000780c */ /* 0x040fe20000784270 */
[----:B------:R-:W-:Y:S01]  /*196c0*/  FMUL R135, R135, R2 ;  /* 0x0000000287877220 */ /* 0x000fe20000400000 */
[----:B------:R-:W-:Y:S02]  /*196d0*/  F2FP.F16.F32.PACK_AB R133, RZ, R133 ;  /* 0x00000085ff85723e */ /* 0x000fe400000000ff */
[----:B------:R-:W-:Y:S02]  /*196e0*/  F2FP.F16.F32.PACK_AB R134, RZ, R134 ;  /* 0x00000086ff86723e */ /* 0x000fe400000000ff */
[----:B------:R-:W-:Y:S01]  /*196f0*/  F2FP.F16.F32.PACK_AB R135, RZ, R135 ;  /* 0x00000087ff87723e */ /* 0x000fe200000000ff */
[----:B------:R-:W-:Y:S01]  /*19700*/  @P5 STG.E.U16 desc[UR36][R4.64+0x1b2], R133 ;  /* 0x0001b28504005986 */ /* 0x000fe2000c101524 */
[----:B------:R-:W-:-:S03]  /*19710*/  ISETP.GT.AND P5, PT, R0, 0xe0, P1 ;  /* 0x000000e00000780c */ /* 0x000fc60000fa4270 */
[----:B------:R-:W-:Y:S01]  /*19720*/  @P2 STG.E.U16 desc[UR36][R6.64+0x1b0], R134 ;  /* 0x0001b08606002986 */ /* 0x000fe2000c101524 */
[----:B------:R-:W-:Y:S01]  /*19730*/  ISETP.GT.AND P2, PT, R0, 0xe1, P1 ;  /* 0x000000e10000780c */ /* 0x000fe20000f44270 */
[-C--:B------:R-:W-:Y:S01]  /*19740*/  FMUL R136, R136, R2.reuse ;  /* 0x0000000288887220 */ /* 0x080fe20000400000 */
[C---:B------:R-:W-:Y:S01]  /*19750*/  ISETP.GT.AND P3, PT, R0.reuse, 0xe0, P0 ;  /* 0x000000e00000780c */ /* 0x040fe20000764270 */
[----:B------:R-:W-:Y:S01]  /*19760*/  @P4 STG.E.U16 desc[UR36][R6.64+0x1b2], R135 ;  /* 0x0001b28706004986 */ /* 0x000fe2000c101524 */
[-C--:B------:R-:W-:Y:S01]  /*19770*/  FMUL R137, R137, R2.reuse ;  /* 0x0000000289897220 */ /* 0x080fe20000400000 */
[----:B------:R-:W-:Y:S01]  /*19780*/  ISETP.GT.AND P4, PT, R0, 0xe1, P0 ;  /* 0x000000e10000780c */ /* 0x000fe20000784270 */
[-C--:B------:R-:W-:Y:S01]  /*19790*/  FMUL R138, R138, R2.reuse ;  /* 0x000000028a8a7220 */ /* 0x080fe20000400000 */
[----:B------:R-:W-:Y:S01]  /*197a0*/  FMUL R139, R139, R2 ;  /* 0x000000028b8b7220 */ /* 0x000fe20000400000 */
[----:B------:R-:W-:Y:S02]  /*197b0*/  F2FP.F16.F32.PACK_AB R136, RZ, R136 ;  /* 0x00000088ff88723e */ /* 0x000fe400000000ff */
[----:B------:R-:W-:-:S02]  /*197c0*/  F2FP.F16.F32.PACK_AB R137, RZ, R137 ;  /* 0x00000089ff89723e */ /* 0x000fc400000000ff */
[----:B------:R-:W-:Y:S02]  /*197d0*/  F2FP.F16.F32.PACK_AB R138, RZ, R138 ;  /* 0x0000008aff8a723e */ /* 0x000fe400000000ff */
[----:B------:R-:W-:Y:S01]  /*197e0*/  F2FP.F16.F32.PACK_AB R139, RZ, R139 ;  /* 0x0000008bff8b723e */ /* 0x000fe200000000ff */
[----:B------:R-:W-:Y:S01]  /*197f0*/  @P5 STG.E.U16 desc[UR36][R4.64+0x1c0], R136 ;  /* 0x0001c08804005986 */ /* 0x000fe2000c101524 */
[----:B------:R-:W-:-:S03]  /*19800*/  ISETP.GT.AND P5, PT, R0, 0xe9, P1 ;  /* 0x000000e90000780c */ /* 0x000fc60000fa4270 */
[----:B------:R-:W-:Y:S01]  /*19810*/  @P2 STG.E.U16 desc[UR36][R4.64+0x1c2], R137 ;  /* 0x0001c28904002986 */ /* 0x000fe2000c101524 */
[C---:B------:R-:W-:Y:S02]  /*19820*/  ISETP.GT.AND P2, PT, R0.reuse, 0xe8, P1 ;  /* 0x000000e80000780c */ /* 0x040fe40000f44270 */
[C---:B------:R-:W-:Y:S01]  /*19830*/  ISETP.GT.AND P6, PT, R0.reuse, 0xe8, P0 ;  /* 0x000000e80000780c */ /* 0x040fe200007c4270 */
[----:B------:R-:W-:Y:S01]  /*19840*/  @P3 STG.E.U16 desc[UR36][R6.64+0x1c0], R138 ;  /* 0x0001c08a06003986 */ /* 0x000fe2000c101524 */
[----:B------:R-:W-:Y:S01]  /*19850*/  ISETP.GT.AND P3, PT, R0, 0xe9, P0 ;  /* 0x000000e90000780c */ /* 0x000fe20000764270 */
[-C--:B------:R-:W-:Y:S01]  /*19860*/  FMUL R140, R140, R2.reuse ;  /* 0x000000028c8c7220 */ /* 0x080fe20000400000 */
[-C--:B------:R-:W-:Y:S01]  /*19870*/  FMUL R141, R141, R2.reuse ;  /* 0x000000028d8d7220 */ /* 0x080fe20000400000 */
[----:B------:R-:W-:Y:S01]  /*19880*/  @P4 STG.E.U16 desc[UR36][R6.64+0x1c2], R139 ;  /* 0x0001c28b06004986 */ /* 0x000fe2000c101524 */
[----:B------:R-:W-:Y:S01]  /*19890*/  ISETP.GT.AND P4, PT, R0, 0xf0, P1 ;  /* 0x000000f00000780c */ /* 0x000fe20000f84270 */
[-C--:B------:R-:W-:Y:S01]  /*198a0*/  FMUL R142, R142, R2.reuse ;  /* 0x000000028e8e7220 */ /* 0x080fe20000400000 */
[-C--:B------:R-:W-:Y:S01]  /*198b0*/  FMUL R143, R143, R2.reuse ;  /* 0x000000028f8f7220 */ /* 0x080fe20000400000 */
[----:B------:R-:W-:Y:S01]  /*198c0*/  FMUL R144, R144, R2 ;  /* 0x0000000290907220 */ /* 0x000fe20000400000 */
[----:B------:R-:W-:-:S02]  /*198d0*/  F2FP.F16.F32.PACK_AB R140, RZ, R140 ;  /* 0x0000008cff8c723e */ /* 0x000fc400000000ff */
[----:B------:R-:W-:Y:S02]  /*198e0*/  F2FP.F16.F32.PACK_AB R141, RZ, R141 ;  /* 0x0000008dff8d723e */ /* 0x000fe400000000ff */
[----:B------:R-:W-:Y:S02]  /*198f0*/  F2FP.F16.F32.PACK_AB R142, RZ, R142 ;  /* 0x0000008eff8e723e */ /* 0x000fe400000000ff */
[----:B------:R-:W-:Y:S02]  /*19900*/  F2FP.F16.F32.PACK_AB R143, RZ, R143 ;  /* 0x0000008fff8f723e */ /* 0x000fe400000000ff */
[----:B------:R-:W-:Y:S01]  /*19910*/  F2FP.F16.F32.PACK_AB R144, RZ, R144 ;  /* 0x00000090ff90723e */ /* 0x000fe200000000ff */
[----:B------:R-:W-:Y:S01]  /*19920*/  @P2 STG.E.U16 desc[UR36][R4.64+0x1d0], R140 ;  /* 0x0001d08c04002986 */ /* 0x000fe2000c101524 */
[----:B------:R-:W-:-:S03]  /*19930*/  ISETP.GT.AND P2, PT, R0, 0xf1, P1 ;  /* 0x000000f10000780c */ /* 0x000fc60000f44270 */
[----:B------:R-:W-:Y:S01]  /*19940*/  @P5 STG.E.U16 desc[UR36][R4.64+0x1d2], R141 ;  /* 0x0001d28d04005986 */ /* 0x000fe2000c101524 */
[----:B------:R-:W-:-:S03]  /*19950*/  ISETP.GT.AND P5, PT, R0, 0xf0, P0 ;  /* 0x000000f00000780c */ /* 0x000fc600007a4270 */
[----:B------:R-:W-:Y:S01]  /*19960*/  @P6 STG.E.U16 desc[UR36][R6.64+0x1d0], R142 ;  /* 0x0001d08e06006986 */ /* 0x000fe2000c101524 */
[----:B------:R-:W-:-:S03]  /*19970*/  FMUL R145, R145, R2 ;  /* 0x0000000291917220 */ /* 0x000fc60000400000 */
[----:B------:R-:W-:Y:S01]  /*19980*/  @P3 STG.E.U16 desc[UR36][R6.64+0x1d2], R143 ;  /* 0x0001d28f06003986 */ /* 0x000fe2000c101524 */
[----:B------:R-:W-:-:S03]  /*19990*/  ISETP.GT.AND P3, PT, R0, 0xf8, P1 ;  /* 0x000000f80000780c */ /* 0x000fc60000f64270 */
[----:B------:R-:W-:Y:S01]  /*199a0*/  @P4 STG.E.U16 desc[UR36][R4.64+0x1e0], R144 ;  /* 0x0001e09004004986 */ /* 0x000fe2000c101524 */
[----:B------:R-:W-:Y:S01]  /*199b0*/  ISETP.GT.AND P4, PT, R0, 0xf1, P0 ;  /* 0x000000f10000780c */ /* 0x000fe20000784270 */
[-C--:B------:R-:W-:Y:S01]  /*199c0*/  FMUL R146, R146, R2.reuse ;  /* 0x0000000292927220 */ /* 0x080fe20000400000 */
[C---:B------:R-:W-:Y:S01]  /*199d0*/  ISETP.GT.AND P1, PT, R0.reuse, 0xf9, P1 ;  /* 0x000000f90000780c */ /* 0x040fe20000f24270 */
[-C--:B------:R-:W-:Y:S01]  /*199e0*/  FMUL R147, R147, R2.reuse ;  /* 0x0000000293937220 */ /* 0x080fe20000400000 */
[----:B------:R-:W-:Y:S01]  /*199f0*/  ISETP.GT.AND P6, PT, R0, 0xf8, P0 ;  /* 0x000000f80000780c */ /* 0x000fe200007c4270 */
[-C--:B------:R-:W-:Y:S01]  /*19a00*/  FMUL R148, R148, R2.reuse ;  /* 0x0000000294947220 */ /* 0x080fe20000400000 */
[----:B------:R-:W-:Y:S01]  /*19a10*/  FMUL R149, R149, R2 ;  /* 0x0000000295957220 */ /* 0x000fe20000400000 */
[----:B------:R-:W-:Y:S02]  /*19a20*/  F2FP.F16.F32.PACK_AB R145, RZ, R145 ;  /* 0x00000091ff91723e */ /* 0x000fe400000000ff */
[----:B------:R-:W-:-:S02]  /*19a30*/  F2FP.F16.F32.PACK_AB R146, RZ, R146 ;  /* 0x00000092ff92723e */ /* 0x000fc400000000ff */
[----:B------:R-:W-:Y:S02]  /*19a40*/  ISETP.GT.AND P0, PT, R0, 0xf9, P0 ;  /* 0x000000f90000780c */ /* 0x000fe40000704270 */
[----:B------:R-:W-:Y:S01]  /*19a50*/  F2FP.F16.F32.PACK_AB R147, RZ, R147 ;  /* 0x00000093ff93723e */ /* 0x000fe200000000ff */
[----:B------:R-:W-:Y:S01]  /*19a60*/  FMUL R150, R150, R2 ;  /* 0x0000000296967220 */ /* 0x000fe20000400000 */
[----:B------:R-:W-:Y:S02]  /*19a70*/  F2FP.F16.F32.PACK_AB R148, RZ, R148 ;  /* 0x00000094ff94723e */ /* 0x000fe400000000ff */
[----:B------:R-:W-:Y:S01]  /*19a80*/  F2FP.F16.F32.PACK_AB R149, RZ, R149 ;  /* 0x00000095ff95723e */ /* 0x000fe200000000ff */
[----:B------:R-:W-:Y:S01]  /*19a90*/  FMUL R151, R151, R2 ;  /* 0x0000000297977220 */ /* 0x000fe20000400000 */
[----:B------:R-:W-:Y:S01]  /*19aa0*/  @P2 STG.E.U16 desc[UR36][R4.64+0x1e2], R145 ;  /* 0x0001e29104002986 */ /* 0x000fe2000c101524 */
[----:B------:R-:W-:-:S03]  /*19ab0*/  F2FP.F16.F32.PACK_AB R150, RZ, R150 ;  /* 0x00000096ff96723e */ /* 0x000fc600000000ff */
[----:B------:R-:W-:Y:S01]  /*19ac0*/  @P5 STG.E.U16 desc[UR36][R6.64+0x1e0], R146 ;  /* 0x0001e09206005986 */ /* 0x000fe2000c101524 */
[----:B------:R-:W-:-:S03]  /*19ad0*/  F2FP.F16.F32.PACK_AB R151, RZ, R151 ;  /* 0x00000097ff97723e */ /* 0x000fc600000000ff */
[----:B------:R-:W-:Y:S04]  /*19ae0*/  @P4 STG.E.U16 desc[UR36][R6.64+0x1e2], R147 ;  /* 0x0001e29306004986 */ /* 0x000fe8000c101524 */
[----:B------:R-:W-:Y:S04]  /*19af0*/  @P3 STG.E.U16 desc[UR36][R4.64+0x1f0], R148 ;  /* 0x0001f09404003986 */ /* 0x000fe8000c101524 */
[----:B------:R0:W-:Y:S02]  /*19b00*/  @P1 STG.E.U16 desc[UR36][R4.64+0x1f2], R149 ;  /* 0x0001f29504001986 */ /* 0x0001e4000c101524 */
[----:B0-----:R-:W-:Y:S01]  /*19b10*/  @P6 IMAD.MOV.U32 R4, RZ, RZ, R6 ;  /* 0x000000ffff046224 */ /* 0x001fe200078e0006 */
[----:B------:R-:W-:-:S05]  /*19b20*/  @P6 MOV R5, R7 ;  /* 0x0000000700056202 */ /* 0x000fca0000000f00 */
[----:B------:R0:W-:Y:S04]  /*19b30*/  @P6 STG.E.U16 desc[UR36][R4.64+0x1f0], R150 ;  /* 0x0001f09604006986 */ /* 0x0001e8000c101524 */
[----:B------:R0:W-:Y:S02]  /*19b40*/  @P0 STG.E.U16 desc[UR36][R6.64+0x1f2], R151 ;  /* 0x0001f29706000986 */ /* 0x0001e4000c101524 */
.L_x_542:
[----:B------:R-:W-:Y:S05]  /*19b50*/  BSYNC B0 ;  /* 0x0000000000007941 */ /* 0x000fea0003800000 */
.L_x_34:
[----:B0-----:R-:W2:Y:S04]  /*19b60*/  LDL.LU R5, [R1+0x200] ;  /* 0x0002000001057983 */ /* 0x001ea80000300800 */
[----:B------:R-:W2:Y:S01]  /*19b70*/  LDL.LU R4, [R1+0x204] ;  /* 0x0002040001047983 */ /* 0x000ea20000300800 */
[----:B------:R-:W-:Y:S01]  /*19b80*/  ULDC UR4, c[0x0][0xc] ;  /* 0x0000030000047ab9 */ /* 0x000fe20000000800 */
[----:B------:R-:W-:Y:S01]  /*19b90*/  ULDC UR5, c[0x0][0x10] ;  /* 0x0000040000057ab9 */ /* 0x000fe20000000800 */
[----:B-----5:R-:W2:Y:S01]  /*19ba0*/  LDC R3, c[0x0][0x14] ;  /* 0x00000500ff037b82 */ /* 0x020ea20000000800 */
[----:B------:R-:W-:Y:S01]  /*19bb0*/  UIMAD.WIDE.U32 UR4, UR4, UR5, URZ ;  /* 0x00000005040472a5 */ /* 0x000fe2000f8e003f */
[----:B----4-:R-:W-:Y:S01]  /*19bc0*/  PRMT R0, RZ, 0x7610, R0 ;  /* 0x00007610ff007816 */ /* 0x010fe20000000000 */
[----:B------:R-:W-:Y:S01]  /*19bd0*/  UMOV UR42, 0xffffffff ;  /* 0xffffffff002a7882 */ /* 0x000fe20000000000 */
[----:B------:R-:W-:-:S03]  /*19be0*/  UMOV UR43, 0xffffffff ;  /* 0xffffffff002b7882 */ /* 0x000fc60000000000 */
[----:B--2---:R-:W-:-:S04]  /*19bf0*/  IMAD.WIDE.U32 R4, R3, UR4, R4 ;  /* 0x0000000403047c25 */ /* 0x004fc8000f8e0004 */
[----:B------:R-:W-:Y:S01]  /*19c00*/  IMAD R3, R3, UR5, RZ ;  /* 0x0000000503037c24 */ /* 0x000fe2000f8e02ff */
[----:B------:R-:W-:Y:S01]  /*19c10*/  ULDC.64 UR4, c[0x0][0x650] ;  /* 0x0001940000047ab9 */ /* 0x000fe20000000a00 */
[----:B------:R-:W-:Y:S01]  /*19c20*/  IMAD.MOV.U32 R7, RZ, RZ, R4 ;  /* 0x000000ffff077224 */ /* 0x000fe200078e0004 */
[----:B------:R-:W-:Y:S01]  /*19c30*/  ISETP.GE.U32.AND P0, PT, R4, UR4, PT ;  /* 0x0000000404007c0c */ /* 0x000fe2000bf06070 */
[----:B------:R-:W-:-:S05]  /*19c40*/  IMAD.IADD R6, R5, 0x1, R3 ;  /* 0x0000000105067824 */ /* 0x000fca00078e0203 */
[----:B------:R0:W-:Y:S01]  /*19c50*/  STL [R1+0x200], R6 ;  /* 0x0002000601007387 */ /* 0x0001e20000100800 */
[----:B------:R-:W-:-:S03]  /*19c60*/  ISETP.GE.U32.AND.EX P0, PT, R6, UR5, PT, P0 ;  /* 0x0000000506007c0c */ /* 0x000fc6000bf06100 */
[----:B------:R0:W-:Y:S10]  /*19c70*/  STL [R1+0x204], R7 ;  /* 0x0002040701007387 */ /* 0x0001f40000100800 */
[----:B0-----:R-:W-:Y:S05]  /*19c80*/  @P0 BRA `(.L_x_543) ;  /* 0x0000000400880947 */ /* 0x001fea0003800000 */
[----:B------:R-:W0:Y:S01]  /*19c90*/  S2UR UR6, SR_CTAID.X ;  /* 0x00000000000679c3 */ /* 0x000e220000002500 */
[----:B------:R-:W-:Y:S01]  /*19ca0*/  ULDC.64 UR12, c[0x0][0x628] ;  /* 0x00018a00000c7ab9 */ /* 0x000fe20000000a00 */
[----:B------:R-:W-:Y:S01]  /*19cb0*/  ULDC UR4, c[0x0][0x150] ;  /* 0x0000540000047ab9 */ /* 0x000fe20000000800 */
[----:B------:R-:W-:Y:S01]  /*19cc0*/  ISETP.NE.U32.AND P0, PT, RZ, UR12, PT ;  /* 0x0000000cff007c0c */ /* 0x000fe2000bf05070 */
[----:B------:R-:W-:Y:S01]  /*19cd0*/  ULDC UR15, c[0x0][0x630] ;  /* 0x00018c00000f7ab9 */ /* 0x000fe20000000800 */
[C---:B------:R-:W-:Y:S01]  /*19ce0*/  R2UR UR16, R7.reuse ;  /* 0x00000000071072ca */ /* 0x040fe200000e0000 */
[----:B------:R-:W-:Y:S01]  /*19cf0*/  ULDC UR19, c[0x0][0x154] ;  /* 0x0000550000137ab9 */ /* 0x000fe20000000800 */
[----:B------:R-:W-:Y:S01]  /*19d00*/  ISETP.NE.AND.EX P0, PT, RZ, UR13, PT, P0 ;  /* 0x0000000dff007c0c */ /* 0x000fe2000bf05300 */
[----:B------:R-:W2:Y:S01]  /*19d10*/  S2UR UR18, SR_CTAID.Y ;  /* 0x00000000001279c3 */ /* 0x000ea20000002600 */
[----:B------:R-:W-:Y:S02]  /*19d20*/  R2UR UR17, R6 ;  /* 0x00000000061172ca */ /* 0x000fe400000e0000 */
[----:B------:R-:W-:-:S02]  /*19d30*/  R2UR UR10, R7 ;  /* 0x00000000070a72ca */ /* 0x000fc400000e0000 */
[----:B------:R-:W-:Y:S02]  /*19d40*/  R2UR UR11, R6 ;  /* 0x00000000060b72ca */ /* 0x000fe400000e0000 */
[----:B0-----:R-:W-:-:S05]  /*19d50*/  I2FP.F32.U32 R0, UR6 ;  /* 0x0000000600007c45 */ /* 0x001fca0008201000 */
[----:B------:R-:W-:-:S04]  /*19d60*/  FMUL R0, R0, UR4 ;  /* 0x0000000400007c20 */ /* 0x000fc80008400000 */
[----:B------:R0:W4:Y:S01]  /*19d70*/  F2I.U32.TRUNC.NTZ R3, R0 ;  /* 0x0000000000037305 */ /* 0x000122000020f000 */
[----:B--2---:R-:W-:Y:S05]  /*19d80*/  @!P0 BRA `(.L_x_544) ;  /* 0x0000000000308947 */ /* 0x004fea0003800000 */
        /* <DEDUP_REMOVED lines=12> */
.L_x_544:
[----:B------:R-:W-:Y:S01]  /*19e50*/  USHF.R.U64 UR43, UR10, UR15, UR11 ;  /* 0x0000000f0a2b7299 */ /* 0x000fe2000800120b */
[----:B0-----:R-:W-:Y:S01]  /*19e60*/  I2FP.F32.U32 R0, UR18 ;  /* 0x0000001200007c45 */ /* 0x001fe20008201000 */
[----:B------:R-:W-:Y:S02]  /*19e70*/  USHF.R.U32.HI UR4, URZ, UR15, UR11 ;  /* 0x0000000f3f047299 */ /* 0x000fe4000801160b */
[----:B------:R-:W-:Y:S02]  /*19e80*/  UIADD3 UR10, UP0, URZ, -UR43, URZ ;  /* 0x8000002b3f0a7290 */ /* 0x000fe4000ff1e03f */
[----:B------:R-:W-:Y:S01]  /*19e90*/  FMUL R0, R0, UR19 ;  /* 0x0000001300007c20 */ /* 0x000fe20008400000 */
[----:B------:R-:W-:Y:S01]  /*19ea0*/  ULDC.64 UR12, c[0x0][0x620] ;  /* 0x00018800000c7ab9 */ /* 0x000fe20000000a00 */
[----:B------:R-:W-:Y:S01]  /*19eb0*/  UIADD3.X UR4, URZ, ~UR4, URZ, UP0, !UPT ;  /* 0x800000043f047290 */ /* 0x000fe200087fe43f */
[----:B------:R-:W-:Y:S01]  /*19ec0*/  UMOV UR8, UR16 ;  /* 0x0000001000087c82 */ /* 0x000fe20008000000 */
[----:B------:R-:W-:-:S02]  /*19ed0*/  UMOV UR9, UR17 ;  /* 0x0000001100097c82 */ /* 0x000fc40008000000 */
[----:B------:R-:W-:Y:S01]  /*19ee0*/  UIMAD UR4, UR4, UR12, URZ ;  /* 0x0000000c040472a4 */ /* 0x000fe2000f8e023f */
[----:B------:R-:W0:Y:S01]  /*19ef0*/  F2I.U32.TRUNC.NTZ R0, R0 ;  /* 0x0000000000007305 */ /* 0x000e22000020f000 */
[----:B------:R-:W-:Y:S01]  /*19f00*/  UIMAD.WIDE.U32 UR8, UR10, UR12, UR8 ;  /* 0x0000000c0a0872a5 */ /* 0x000fe2000f8e0008 */
[----:B----4-:R-:W-:Y:S01]  /*19f10*/  R2UR UR12, R3 ;  /* 0x00000000030c72ca */ /* 0x010fe200000e0000 */
[----:B------:R-:W-:Y:S01]  /*19f20*/  UIMAD UR10, UR10, UR13, UR4 ;  /* 0x0000000d0a0a72a4 */ /* 0x000fe2000f8e0204 */
[----:B------:R-:W-:Y:S01]  /*19f30*/  ULDC UR11, c[0x0][0x618] ;  /* 0x00018600000b7ab9 */ /* 0x000fe20000000800 */
[----:B------:R-:W-:Y:S02]  /*19f40*/  ULDC UR21, c[0x0][0x658] ;  /* 0x0001960000157ab9 */ /* 0x000fe40000000800 */
[----:B------:R-:W-:Y:S01]  /*19f50*/  UIADD3 UR9, UR9, UR10, URZ ;  /* 0x0000000a09097290 */ /* 0x000fe2000fffe03f */
[----:B------:R-:W-:Y:S01]  /*19f60*/  UMOV UR15, 0xffffffff ;  /* 0xffffffff000f7882 */ /* 0x000fe20000000000 */
[----:B------:R-:W-:Y:S01]  /*19f70*/  ULDC.64 UR4, c[0x0][0x640] ;  /* 0x0001900000047ab9 */ /* 0x000fe20000000a00 */
[----:B------:R-:W-:Y:S01]  /*19f80*/  USHF.L.U32 UR15, UR15, UR21, URZ ;  /* 0x000000150f0f7299 */ /* 0x000fe2000800063f */
[----:B------:R-:W-:Y:S01]  /*19f90*/  ISETP.NE.U32.AND P0, PT, RZ, UR4, PT ;  /* 0x00000004ff007c0c */ /* 0x000fe2000bf05070 */
[----:B------:R-:W-:-:S02]  /*19fa0*/  USHF.R.U64 UR16, UR8, UR11, UR9 ;  /* 0x0000000b08107299 */ /* 0x000fc40008001209 */
[----:B------:R-:W-:Y:S01]  /*19fb0*/  USHF.R.U32.HI UR8, URZ, UR11, UR9 ;  /* 0x0000000b3f087299 */ /* 0x000fe20008011609 */
[----:B0-----:R-:W-:Y:S01]  /*19fc0*/  R2UR UR14, R0 ;  /* 0x00000000000e72ca */ /* 0x001fe200000e0000 */
[----:B------:R-:W-:Y:S01]  /*19fd0*/  ULDC UR17, c[0x0][0x608] ;  /* 0x0001820000117ab9 */ /* 0x000fe20000000800 */
[----:B------:R-:W-:Y:S01]  /*19fe0*/  ULOP3.LUT UR41, URZ, UR15, URZ, 0x33, !UPT ;  /* 0x0000000f3f297292 */ /* 0x000fe2000f8e333f */
[----:B------:R-:W-:Y:S01]  /*19ff0*/  ISETP.NE.AND.EX P0, PT, RZ, UR5, PT, P0 ;  /* 0x00000005ff007c0c */ /* 0x000fe2000bf05300 */
[----:B------:R-:W-:Y:S02]  /*1a000*/  USHF.R.U64 UR15, UR16, UR17, UR8 ;  /* 0x00000011100f7299 */ /* 0x000fe40008001208 */
[----:B------:R-:W-:Y:S02]  /*1a010*/  USHF.R.U32.HI UR8, URZ, UR17, UR8 ;  /* 0x000000113f087299 */ /* 0x000fe40008011608 */
[----:B------:R-:W-:Y:S02]  /*1a020*/  UIADD3 UR12, -UR12, URZ, URZ ;  /* 0x0000003f0c0c7290 */ /* 0x000fe4000fffe13f */
[----:B------:R-:W-:Y:S01]  /*1a030*/  USHF.R.U64 UR17, UR15, UR21, UR8 ;  /* 0x000000150f117299 */ /* 0x000fe20008001208 */
[----:B------:R-:W-:Y:S01]  /*1a040*/  UMOV UR19, 0x1 ;  /* 0x0000000100137882 */ /* 0x000fe20000000000 */
[----:B------:R-:W-:Y:S01]  /*1a050*/  ULDC UR13, c[0x0][0x144] ;  /* 0x00005100000d7ab9 */ /* 0x000fe20000000800 */
[----:B------:R-:W-:Y:S01]  /*1a060*/  ULDC UR7, c[0x0][0x600] ;  /* 0x0001800000077ab9 */ /* 0x000fe20000000800 */
[----:B------:R-:W-:-:S02]  /*1a070*/  USHF.L.U32 UR24, UR19, UR21, URZ ;  /* 0x0000001513187299 */ /* 0x000fc4000800063f */
[----:B------:R-:W-:Y:S02]  /*1a080*/  USHF.R.U32.HI UR8, URZ, UR21, UR8 ;  /* 0x000000153f087299 */ /* 0x000fe40008011608 */
[----:B------:R-:W-:Y:S02]  /*1a090*/  UIMAD UR21, UR13, UR12, UR6 ;  /* 0x0000000c0d1572a4 */ /* 0x000fe4000f8e0206 */
[----:B------:R-:W-:Y:S02]  /*1a0a0*/  UIADD3 UR20, UR7, -0x1, URZ ;  /* 0xffffffff07147890 */ /* 0x000fe4000fffe03f */
[----:B------:R-:W-:Y:S01]  /*1a0b0*/  UIADD3 UR19, -UR14, URZ, URZ ;  /* 0x0000003f0e137290 */ /* 0x000fe2000fffe13f */
[----:B------:R-:W-:Y:S01]  /*1a0c0*/  ULDC UR25, c[0x0][0x148] ;  /* 0x0000520000197ab9 */ /* 0x000fe20000000800 */
[----:B------:R-:W-:Y:S01]  /*1a0d0*/  ULDC UR22, c[0x0][0x648] ;  /* 0x0001920000167ab9 */ /* 0x000fe20000000800 */
[----:B------:R-:W-:Y:S01]  /*1a0e0*/  ULDC UR23, c[0x0][0x638] ;  /* 0x00018e0000177ab9 */ /* 0x000fe20000000800 */
        /* <DEDUP_REMOVED lines=14> */
.L_x_545:
[----:B------:R-:W-:Y:S01]  /*1a1d0*/  UISETP.NE.AND UP0, UPT, UR45, URZ, UPT ;  /* 0x0000003f2d00728c */ /* 0x000fe2000bf05270 */
[----:B------:R-:W-:Y:S01]  /*1a1e0*/  MOV R0, 0x1 ;  /* 0x0000000100007802 */ /* 0x000fe20000000f00 */
[----:B------:R-:W-:Y:S02]  /*1a1f0*/  USHF.R.U64 UR4, UR6, UR22, UR8 ;  /* 0x0000001606047299 */ /* 0x000fe40008001208 */
[----:B------:R-:W-:Y:S02]  /*1a200*/  ULOP3.LUT UR41, UR15, UR41, URZ, 0xc0, !UPT ;  /* 0x000000290f297292 */ /* 0x000fe4000f8ec03f */
[----:B------:R-:W-:Y:S02]  /*1a210*/  UIADD3 UR5, -UR4, URZ, URZ ;  /* 0x0000003f04057290 */ /* 0x000fe4000fffe13f */
[----:B------:R-:W-:Y:S02]  /*1a220*/  UIMAD UR41, UR24, UR4, UR41 ;  /* 0x00000004182972a4 */ /* 0x000fe4000f8e0229 */
[----:B------:R-:W-:-:S02]  /*1a230*/  ULOP3.LUT UR16, UR16, UR20, URZ, 0xc0, !UPT ;  /* 0x0000001410107292 */ /* 0x000fc4000f8ec03f */
[----:B------:R-:W-:Y:S02]  /*1a240*/  @UP0 UIMAD UR21, UR25, UR19, UR18 ;  /* 0x00000013191502a4 */ /* 0x000fe4000f8e0212 */
[----:B------:R-:W-:-:S03]  /*1a250*/  UIMAD UR4, UR5, UR23, UR17 ;  /* 0x00000017050472a4 */ /* 0x000fc6000f8e0211 */
[----:B------:R-:W-:Y:S01]  /*1a260*/  ULDC UR5, c[0x0][0x610] ;  /* 0x0001840000057ab9 */ /* 0x000fe20000000800 */
[----:B------:R-:W-:Y:S02]  /*1a270*/  UIMAD UR4, UR4, UR7, UR16 ;  /* 0x00000007040472a4 */ /* 0x000fe4000f8e0210 */
[----:B------:R-:W-:-:S04]  /*1a280*/  UIMAD UR41, UR41, UR5, UR21 ;  /* 0x00000005292972a4 */ /* 0x000fc8000f8e0215 */
[----:B------:R-:W-:Y:S02]  /*1a290*/  USEL UR42, UR4, UR41, !UP0 ;  /* 0x00000029042a7287 */ /* 0x000fe4000c000000 */
[----:B------:R-:W-:-:S12]  /*1a2a0*/  USEL UR41, UR41, UR4, !UP0 ;  /* 0x0000000429297287 */ /* 0x000fd8000c000000 */
.L_x_543:
[----:B------:R-:W-:-:S13]  /*1a2b0*/  LOP3.LUT P0, RZ, R0, 0xff, RZ, 0xc0, !PT ;  /* 0x000000ff00ff7812 */ /* 0x000fda000780c0ff */
[----:B------:R-:W-:Y:S05]  /*1a2c0*/  @P0 BRA `(.L_x_546) ;  /* 0xfffffe7000380947 */ /* 0x000fea000383ffff */
[----:B------:R-:W-:Y:S05]  /*1a2d0*/  EXIT ;  /* 0x000000000000794d */ /* 0x000fea0003800000 */
.L_x_7:
[----:B------:R-:W2:Y:S01]  /*1a2e0*/  LDL R5, [R1+0x204] ;  /* 0x0002040001057983 */ /* 0x000ea20000100800 */
[----:B------:R-:W-:-:S03]  /*1a2f0*/  ULDC.64 UR4, c[0x0][0x650] ;  /* 0x0001940000047ab9 */ /* 0x000fc60000000a00 */
[----:B------:R-:W3:Y:S01]  /*1a300*/  LDL R4, [R1+0x200] ;  /* 0x0002000001047983 */ /* 0x000ee20000100800 */
[----:B------:R-:W-:Y:S01]  /*1a310*/  PRMT R0, RZ, 0x7610, R0 ;  /* 0x00007610ff007816 */ /* 0x000fe20000000000 */
[----:B------:R-:W-:Y:S01]  /*1a320*/  IMAD.MOV.U32 R2, RZ, RZ, -0x1 ;  /* 0xffffffffff027424 */ /* 0x000fe200078e00ff */
[----:B------:R-:W-:Y:S01]  /*1a330*/  MOV R10, 0xffffffff ;  /* 0xffffffff000a7802 */ /* 0x000fe20000000f00 */
[----:B------:R-:W-:Y:S01]  /*1a340*/  IMAD.MOV.U32 R3, RZ, RZ, -0x1 ;  /* 0xffffffffff037424 */ /* 0x000fe200078e00ff */
[----:B--2---:R-:W-:-:S04]  /*1a350*/  ISETP.GE.U32.AND P0, PT, R5, UR4, PT ;  /* 0x0000000405007c0c */ /* 0x004fc8000bf06070 */
[----:B---3--:R-:W-:-:S13]  /*1a360*/  ISETP.GE.U32.AND.EX P0, PT, R4, UR5, PT, P0 ;  /* 0x0000000504007c0c */ /* 0x008fda000bf06100 */
        /* <DEDUP_REMOVED lines=21> */
.L_x_548:
[----:B------:R-:W-:Y:S01]  /*1a4c0*/  USHF.R.U64 UR4, UR14, UR19, UR15 ;  /* 0x000000130e047299 */ /* 0x000fe2000800120f */
[----:B------:R-:W-:Y:S01]  /*1a4d0*/  R2UR UR7, R4 ;  /* 0x00000000040772ca */ /* 0x000fe200000e0000 */
[----:B------:R-:W-:Y:S02]  /*1a4e0*/  USHF.R.U32.HI UR5, URZ, UR19, UR15 ;  /* 0x000000133f057299 */ /* 0x000fe4000801160f */
[----:B------:R-:W-:Y:S01]  /*1a4f0*/  UIADD3 UR13, UP0, URZ, -UR4, URZ ;  /* 0x800000043f0d7290 */ /* 0x000fe2000ff1e03f */
[----:B------:R-:W-:Y:S01]  /*1a500*/  ULDC.64 UR14, c[0x0][0x620] ;  /* 0x00018800000e7ab9 */ /* 0x000fe20000000a00 */
[----:B------:R-:W-:Y:S02]  /*1a510*/  UMOV UR6, UR20 ;  /* 0x0000001400067c82 */ /* 0x000fe40008000000 */
[----:B------:R-:W-:Y:S02]  /*1a520*/  UIADD3.X UR5, URZ, ~UR5, URZ, UP0, !UPT ;  /* 0x800000053f057290 */ /* 0x000fe400087fe43f */
[----:B------:R-:W-:-:S02]  /*1a530*/  UISETP.NE.AND UP1, UPT, UR45, URZ, UPT ;  /* 0x0000003f2d00728c */ /* 0x000fc4000bf25270 */
[----:B------:R-:W-:Y:S02]  /*1a540*/  UIMAD UR5, UR5, UR14, URZ ;  /* 0x0000000e050572a4 */ /* 0x000fe4000f8e023f */
[----:B------:R-:W-:Y:S02]  /*1a550*/  UIMAD.WIDE.U32 UR6, UR13, UR14, UR6 ;  /* 0x0000000e0d0672a5 */ /* 0x000fe4000f8e0006 */
[----:B------:R-:W-:Y:S01]  /*1a560*/  UIMAD UR5, UR13, UR15, UR5 ;  /* 0x0000000f0d0572a4 */ /* 0x000fe2000f8e0205 */
[----:B------:R-:W-:Y:S02]  /*1a570*/  ULDC UR14, c[0x0][0x608] ;  /* 0x00018200000e7ab9 */ /* 0x000fe40000000800 */
[----:B------:R-:W-:Y:S01]  /*1a580*/  ULDC UR13, c[0x0][0x618] ;  /* 0x00018600000d7ab9 */ /* 0x000fe20000000800 */
[----:B------:R-:W-:Y:S01]  /*1a590*/  UIADD3 UR5, UR7, UR5, URZ ;  /* 0x0000000507057290 */ /* 0x000fe2000fffe03f */
[----:B------:R-:W-:Y:S01]  /*1a5a0*/  ULDC UR22, c[0x0][0x658] ;  /* 0x0001960000167ab9 */ /* 0x000fe20000000800 */
[----:B------:R-:W-:-:S02]  /*1a5b0*/  @UP1 UIMAD UR8, UR11, UR12, UR10 ;  /* 0x0000000c0b0812a4 */ /* 0x000fc4000f8e020a */
[----:B------:R-:W-:Y:S02]  /*1a5c0*/  USHF.R.U64 UR17, UR6, UR13, UR5 ;  /* 0x0000000d06117299 */ /* 0x000fe40008001205 */
[----:B------:R-:W-:Y:S01]  /*1a5d0*/  USHF.R.U32.HI UR5, URZ, UR13, UR5 ;  /* 0x0000000d3f057299 */ /* 0x000fe20008011605 */
[----:B------:R-:W-:Y:S01]  /*1a5e0*/  ULDC.64 UR6, c[0x0][0x640] ;  /* 0x0001900000067ab9 */ /* 0x000fe20000000a00 */
[----:B------:R-:W-:Y:S01]  /*1a5f0*/  UMOV UR10, 0xffffffff ;  /* 0xffffffff000a7882 */ /* 0x000fe20000000000 */
[----:B------:R-:W-:Y:S01]  /*1a600*/  ISETP.NE.U32.AND P0, PT, RZ, UR6, PT ;  /* 0x00000006ff007c0c */ /* 0x000fe2000bf05070 */
[----:B------:R-:W-:Y:S02]  /*1a610*/  USHF.R.U64 UR18, UR17, UR14, UR5 ;  /* 0x0000000e11127299 */ /* 0x000fe40008001205 */
[----:B------:R-:W-:Y:S01]  /*1a620*/  USHF.R.U32.HI UR5, URZ, UR14, UR5 ;  /* 0x0000000e3f057299 */ /* 0x000fe20008011605 */
[----:B------:R-:W-:Y:S01]  /*1a630*/  ISETP.NE.AND.EX P0, PT, RZ, UR7, PT, P0 ;  /* 0x00000007ff007c0c */ /* 0x000fe2000bf05300 */
[----:B------:R-:W-:-:S02]  /*1a640*/  USHF.L.U32 UR11, UR10, UR22, URZ ;  /* 0x000000160a0b7299 */ /* 0x000fc4000800063f */
[----:B------:R-:W-:Y:S01]  /*1a650*/  USHF.R.U64 UR19, UR18, UR22, UR5 ;  /* 0x0000001612137299 */ /* 0x000fe20008001205 */
[----:B------:R-:W-:Y:S01]  /*1a660*/  ULDC UR20, c[0x0][0x600] ;  /* 0x0001800000147ab9 */ /* 0x000fe20000000800 */
[----:B------:R-:W-:Y:S02]  /*1a670*/  USHF.R.U32.HI UR10, URZ, UR22, UR5 ;  /* 0x000000163f0a7299 */ /* 0x000fe40008011605 */
[----:B------:R-:W-:Y:S02]  /*1a680*/  UIADD3 UR21, UR20, -0x1, URZ ;  /* 0xffffffff14157890 */ /* 0x000fe4000fffe03f */
[----:B------:R-:W-:Y:S01]  /*1a690*/  ULOP3.LUT UR26, URZ, UR11, URZ, 0x33, !UPT ;  /* 0x0000000b3f1a7292 */ /* 0x000fe2000f8e333f */
        /* <DEDUP_REMOVED lines=17> */
.L_x_549:
[----:B------:R-:W-:Y:S01]  /*1a7b0*/  USHF.R.U64 UR6, UR5, UR23, UR10 ;  /* 0x0000001705067299 */ /* 0x000fe2000800120a */
[----:B------:R-:W-:Y:S01]  /*1a7c0*/  IMAD.MOV.U32 R0, RZ, RZ, 0x1 ;  /* 0x00000001ff007424 */ /* 0x000fe200078e00ff */
[----:B------:R-:W-:Y:S01]  /*1a7d0*/  USHF.L.U32 UR25, UR25, UR22, URZ ;  /* 0x0000001619197299 */ /* 0x000fe2000800063f */
[----:B------:R-:W-:Y:S01]  /*1a7e0*/  IMAD.U32 R10, RZ, RZ, UR4 ;  /* 0x00000004ff0a7e24 */ /* 0x000fe2000f8e00ff */
[----:B------:R-:W-:Y:S02]  /*1a7f0*/  ULOP3.LUT UR5, UR18, UR26, URZ, 0xc0, !UPT ;  /* 0x0000001a12057292 */ /* 0x000fe4000f8ec03f */
[----:B------:R-:W-:Y:S02]  /*1a800*/  UIADD3 UR7, -UR6, URZ, URZ ;  /* 0x0000003f06077290 */ /* 0x000fe4000fffe13f */
[----:B------:R-:W-:Y:S02]  /*1a810*/  UIMAD UR6, UR25, UR6, UR5 ;  /* 0x00000006190672a4 */ /* 0x000fe4000f8e0205 */
[----:B------:R-:W-:-:S02]  /*1a820*/  ULOP3.LUT UR17, UR17, UR21, URZ, 0xc0, !UPT ;  /* 0x0000001511117292 */ /* 0x000fc4000f8ec03f */
[----:B------:R-:W-:Y:S02]  /*1a830*/  UIMAD UR5, UR7, UR24, UR19 ;  /* 0x00000018070572a4 */ /* 0x000fe4000f8e0213 */
[----:B------:R-:W-:Y:S01]  /*1a840*/  UISETP.NE.AND UP0, UPT, UR45, URZ, UPT ;  /* 0x0000003f2d00728c */ /* 0x000fe2000bf05270 */
[----:B------:R-:W-:Y:S01]  /*1a850*/  ULDC UR7, c[0x0][0x610] ;  /* 0x0001840000077ab9 */ /* 0x000fe20000000800 */
[----:B------:R-:W-:Y:S02]  /*1a860*/  UIMAD UR5, UR5, UR20, UR17 ;  /* 0x00000014050572a4 */ /* 0x000fe4000f8e0211 */
[----:B------:R-:W-:-:S04]  /*1a870*/  UIMAD UR8, UR6, UR7, UR8 ;  /* 0x00000007060872a4 */ /* 0x000fc8000f8e0208 */
[----:B------:R-:W-:Y:S02]  /*1a880*/  USEL UR6, UR5, UR8, !UP0 ;  /* 0x0000000805067287 */ /* 0x000fe4000c000000 */
[----:B------:R-:W-:-:S04]  /*1a890*/  USEL UR8, UR8, UR5, !UP0 ;  /* 0x0000000508087287 */ /* 0x000fc8000c000000 */
[----:B------:R-:W-:Y:S02]  /*1a8a0*/  MOV R3, UR6 ;  /* 0x0000000600037c02 */ /* 0x000fe40008000f00 */
[----:B------:R-:W-:-:S07]  /*1a8b0*/  IMAD.U32 R2, RZ, RZ, UR8 ;  /* 0x00000008ff027e24 */ /* 0x000fce000f8e00ff */
.L_x_547:
[----:B------:R-:W-:-:S08]  /*1a8c0*/  NOP ;  /* 0x0000000000007918 */ /* 0x000fd00000000000 */
[----:B0-----:R-:W0:-:S00]  /*1a8d0*/  USETMAXREG.DEALLOC.CTAPOOL 0x18 ;  /* 0x00000018000079c8 */ /* 0x001e0000080e0500 */
[----:B------:R-:W-:-:S13]  /*1a8e0*/  ISETP.NE.AND P0, PT, RZ, UR9, PT ;  /* 0x00000009ff007c0c */ /* 0x000fda000bf05270 */
[----:B------:R-:W-:Y:S05]  /*1a8f0*/  @P0 EXIT ;  /* 0x000000000000094d */ /* 0x000fea0003800000 */
[----:B0-----:R-:W-:Y:S01]  /*1a900*/  LOP3.LUT P0, RZ, R0, 0xff, RZ, 0xc0, !PT ;  /* 0x000000ff00ff7812 */ /* 0x001fe2000780c0ff */
[----:B------:R-:W-:Y:S01]  /*1a910*/  IMAD.MOV.U32 R0, RZ, RZ, 0x1 ;  /* 0x00000001ff007424 */ /* 0x000fe200078e00ff */
[----:B------:R-:W-:-:S11]  /*1a920*/  MOV R6, RZ ;  /* 0x000000ff00067202 */ /* 0x000fd60000000f00 */
[----:B------:R-:W-:Y:S05]  /*1a930*/  @!P0 BRA `(.L_x_550) ;  /* 0x0000000c00748947 */ /* 0x000fea0003800000 */
[----:B------:R-:W0:Y:S01]  /*1a940*/  S2R R9, SR_CgaCtaId ;  /* 0x0000000000097919 */ /* 0x000e220000008800 */
[----:B------:R-:W-:Y:S01]  /*1a950*/  ULDC UR4, c[0x0][0x28c] ;  /* 0x0000a30000047ab9 */ /* 0x000fe20000000800 */
[----:B------:R-:W-:Y:S01]  /*1a960*/  ULDC UR8, c[0x0][0x658] ;  /* 0x0001960000087ab9 */ /* 0x000fe20000000800 */
[----:B------:R-:W-:Y:S01]  /*1a970*/  UIADD3 UR9, UR4, 0x3f, URZ ;  /* 0x0000003f04097890 */ /* 0x000fe2000fffe03f */
[----:B------:R-:W-:Y:S01]  /*1a980*/  BSSY B0, `(.L_x_550) ;  /* 0x00000d8000007945 */ /* 0x000fe20003800000 */
[----:B------:R-:W-:Y:S01]  /*1a990*/  UMOV UR7, 0xffffffff ;  /* 0xffffffff00077882 */ /* 0x000fe20000000000 */
[----:B------:R-:W-:Y:S01]  /*1a9a0*/  ULDC UR6, c[0x0][0xc] ;  /* 0x0000030000067ab9 */ /* 0x000fe20000000800 */
[----:B------:R-:W-:Y:S01]  /*1a9b0*/  USHF.R.S32.HI UR10, URZ, 0x1f, UR9 ;  /* 0x0000001f3f0a7899 */ /* 0x000fe20008011409 */
[----:B------:R-:W-:Y:S01]  /*1a9c0*/  IMAD.MOV.U32 R8, RZ, RZ, 0x1 ;  /* 0x00000001ff087424 */ /* 0x000fe200078e00ff */
[----:B------:R-:W-:Y:S01]  /*1a9d0*/  USHF.L.U32 UR11, UR7, UR8, URZ ;  /* 0x00000008070b7299 */ /* 0x000fe2000800063f */
[----:B------:R-:W-:Y:S01]  /*1a9e0*/  IMAD.MOV.U32 R0, RZ, RZ, 0x1 ;  /* 0x00000001ff007424 */ /* 0x000fe200078e00ff */
[----:B------:R-:W-:Y:S01]  /*1a9f0*/  ULDC UR5, c[0x0][0x600] ;  /* 0x0001800000057ab9 */ /* 0x000fe20000000800 */
[----:B------:R-:W-:Y:S01]  /*1aa00*/  ULDC UR7, c[0x0][0x10] ;  /* 0x0000040000077ab9 */ /* 0x000fe20000000800 */
[----:B------:R-:W-:Y:S01]  /*1aa10*/  UMOV UR12, 0x1 ;  /* 0x00000001000c7882 */ /* 0x000fe20000000000 */
[----:B------:R-:W-:Y:S01]  /*1aa20*/  UIADD3 UR4, UR5, -0x1, URZ ;  /* 0xffffffff05047890 */ /* 0x000fe2000fffe03f */
[----:B------:R-:W-:Y:S01]  /*1aa30*/  IMAD.MOV.U32 R6, RZ, RZ, RZ ;  /* 0x000000ffff067224 */ /* 0x000fe200078e00ff */
[----:B------:R-:W-:-:S02]  /*1aa40*/  UIMAD.WIDE.U32 UR6, UR6, UR7, URZ ;  /* 0x00000007060672a5 */ /* 0x000fc4000f8e003f */
[----:B------:R-:W-:Y:S02]  /*1aa50*/  ULEA.HI UR10, UR10, UR9, URZ, 0x6 ;  /* 0x000000090a0a7291 */ /* 0x000fe4000f8f303f */
[----:B------:R-:W-:Y:S02]  /*1aa60*/  USHF.L.U32 UR5, UR12, UR8, URZ ;  /* 0x000000080c057299 */ /* 0x000fe4000800063f */
[----:B------:R-:W-:Y:S01]  /*1aa70*/  USHF.R.S32.HI UR18, URZ, 0x6, UR10 ;  /* 0x000000063f127899 */ /* 0x000fe2000801140a */
[----:B------:R-:W-:Y:S01]  /*1aa80*/  ULDC UR8, c[0x0][0x14] ;  /* 0x0000050000087ab9 */ /* 0x000fe20000000800 */
[----:B------:R-:W-:Y:S02]  /*1aa90*/  ULOP3.LUT UR21, UR40, 0x2, URZ, 0xfc, !UPT ;  /* 0x0000000228157892 */ /* 0x000fe4000f8efc3f */
[----:B------:R-:W-:Y:S02]  /*1aaa0*/  UIMAD.WIDE.U32 UR22, UR6, UR8, URZ ;  /* 0x00000008061672a5 */ /* 0x000fe4000f8e003f */
[----:B------:R-:W-:-:S02]  /*1aab0*/  UIMAD UR13, UR7, UR8, URZ ;  /* 0x00000008070d72a4 */ /* 0x000fc4000f8e023f */
[----:B------:R-:W-:Y:S01]  /*1aac0*/  ULOP3.LUT UR19, URZ, UR11, URZ, 0x33, !UPT ;  /* 0x0000000b3f137292 */ /* 0x000fe2000f8e333f */
[C---:B0-----:R-:W-:Y:S01]  /*1aad0*/  IMAD.SHL.U32 R16, R9.reuse, 0x40, RZ ;  /* 0x0000004009107824 */ /* 0x041fe200078e00ff */
[----:B------:R-:W-:Y:S01]  /*1aae0*/  SHF.L.U32 R9, R9, 0xc, RZ ;  /* 0x0000000c09097819 */ /* 0x000fe200000006ff */
[----:B------:R-:W-:Y:S02]  /*1aaf0*/  UIADD3 UR13, UR23, UR13, URZ ;  /* 0x0000000d170d7290 */ /* 0x000fe4000fffe03f */
[----:B------:R-:W-:Y:S01]  /*1ab00*/  UIADD3 UR26, UR18, 0x1, URZ ;  /* 0x00000001121a7890 */ /* 0x000fe2000fffe03f */
[----:B------:R-:W-:Y:S01]  /*1ab10*/  LOP3.LUT R16, R16, 0xc0, RZ, 0xc0, !PT ;  /* 0x000000c010107812 */ /* 0x000fe200078ec0ff */
[----:B------:R-:W-:Y:S01]  /*1ab20*/  ULDC.64 UR24, c[0x0][0x198] ;  /* 0x0000660000187ab9 */ /* 0x000fe20000000a00 */
[----:B------:R-:W-:-:S09]  /*1ab30*/  LOP3.LUT R9, R9, 0x3000, RZ, 0xc0, !PT ;  /* 0x0000300009097812 */ /* 0x000fd200078ec0ff */
.L_x_561:
[----:B------:R-:W-:-:S03]  /*1ab40*/  UMOV UR6, 0xffffffff ;  /* 0xffffffff00067882 */ /* 0x000fc60000000000 */
[----:B------:R-:W-:Y:S05]  /*1ab50*/  BRA.DIV UR6, `(.L_x_551) ;  /* 0x0000000e06b47947 */ /* 0x000fea000b800000 */
[----:B------:R-:W-:-:S13]  /*1ab60*/  ELECT P6, URZ, PT ;  /* 0x00000000003f782f */ /* 0x000fda00038c0000 */
.L_x_571:
[----:B------:R-:W0:Y:S01]  /*1ab70*/  LDC R4, c[0x0][0x28c] ;  /* 0x0000a300ff047b82 */ /* 0x000e220000000800 */
[----:B------:R-:W-:Y:S01]  /*1ab80*/  BSSY B1, `(.L_x_552) ;  /* 0x000003a000017945 */ /* 0x000fe20003800000 */
[----:B0-----:R-:W-:-:S13]  /*1ab90*/  ISETP.LT.OR P6, PT, R4, 0x1, !P6 ;  /* 0x000000010400780c */ /* 0x001fda00077c1670 */
[----:B------:R-:W-:Y:S05]  /*1aba0*/  @P6 BRA `(.L_x_553) ;  /* 0x0000000000dc6947 */ /* 0x000fea0003800000 */
[----:B------:R-:W-:Y:S01]  /*1abb0*/  SHF.L.U32 R2, R2, 0x8, RZ ;  /* 0x0000000802027819 */ /* 0x000fe200000006ff */
[----:B------:R-:W-:Y:S01]  /*1abc0*/  IMAD R3, R3, 0x100, R16 ;  /* 0x0000010003037824 */ /* 0x000fe200078e0210 */
[----:B------:R-:W-:Y:S01]  /*1abd0*/  MOV R13, UR26 ;  /* 0x0000001a000d7c02 */ /* 0x000fe20008000f00 */
[----:B------:R-:W-:Y:S02]  /*1abe0*/  IMAD.MOV.U32 R11, RZ, RZ, RZ ;  /* 0x000000ffff0b7224 */ /* 0x000fe400078e00ff */
[----:B------:R-:W-:Y:S02]  /*1abf0*/  IMAD.MOV.U32 R4, RZ, RZ, R0 ;  /* 0x000000ffff047224 */ /* 0x000fe400078e0000 */
[----:B------:R-:W-:-:S07]  /*1ac00*/  IMAD.MOV.U32 R12, RZ, RZ, R6 ;  /* 0x000000ffff0c7224 */ /* 0x000fce00078e0006 */
.L_x_556:
[----:B------:R-:W0:Y:S01]  /*1ac10*/  S2R R14, SR_CgaCtaId ;  /* 0x00000000000e7919 */ /* 0x000e220000008800 */
[----:B------:R-:W-:Y:S01]  /*1ac20*/  MOV R5, 0x400 ;  /* 0x0000040000057802 */ /* 0x000fe20000000f00 */
[----:B------:R-:W1:Y:S03]  /*1ac30*/  S2R R7, SR_TID.X ;  /* 0x0000000000077919 */ /* 0x000e660000002100 */
[----:B0-----:R-:W-:Y:S02]  /*1ac40*/  LEA R15, R14, R5, 0x18 ;  /* 0x000000050e0f7211 */ /* 0x001fe400078ec0ff */
[----:B------:R-:W-:Y:S02]  /*1ac50*/  SHF.L.U32 R14, R4, 0x1f, RZ ;  /* 0x0000001f040e7819 */ /* 0x000fe400000006ff */
[----:B------:R-:W-:Y:S02]  /*1ac60*/  LEA R5, R12, R15, 0x3 ;  /* 0x0000000f0c057211 */ /* 0x000fe400078e18ff */
[----:B-1----:R-:W-:-:S02]  /*1ac70*/  LOP3.LUT P1, RZ, R7, 0x7f, RZ, 0xc0, !PT ;  /* 0x0000007f07ff7812 */ /* 0x002fc4000782c0ff */
[----:B------:R-:W0:Y:S02]  /*1ac80*/  SYNCS.PHASECHK.TRANS64.TRYWAIT P0, [R5+URZ+0x18], R14 ;  /* 0x0000180e050075a7 */ /* 0x000e24000800017f */
[----:B0-----:R-:W-:Y:S09]  /*1ac90*/  @!P0 BRA `(.L_x_554) ;  /* 0x0000000c00848947 */ /* 0x001ff20003800000 */
.L_x_572:
[----:B0-----:R-:W0:Y:S01]  /*1aca0*/  @!P1 LDC R14, c[0x0][0x500] ;  /* 0x00014000ff0e9b82 */ /* 0x001e220000000800 */
[----:B------:R-:W-:-:S04]  /*1acb0*/  UPRMT UR6, UR21, 0x9910, URZ ;  /* 0x0000991015067896 */ /* 0x000fc8000800003f */
[----:B------:R-:W-:-:S06]  /*1acc0*/  UISETP.NE.AND UP0, UPT, UR6, 0x2, UPT ;  /* 0x000000020600788c */ /* 0x000fcc000bf05270 */
[----:B------:R-:W-:Y:S01]  /*1acd0*/  PLOP3.LUT P0, PT, PT, PT, UP0, 0x80, 0x0 ;  /* 0x000000000000781c */ /* 0x000fe20003f0f008 */
[----:B0-----:R0:W-:-:S12]  /*1ace0*/  @!P1 SYNCS.ARRIVE.TRANS64 RZ, [R5+URZ], R14 ;  /* 0x0000000e05ff99a7 */ /* 0x0011d8000800003f */
[----:B------:R-:W-:Y:S05]  /*1acf0*/  @P0 BRA `(.L_x_555) ;  /* 0x0000000000040947 */ /* 0x000fea0003800000 */
[----:B------:R-:W-:Y:S01]  /*1ad00*/  BPT.TRAP 0x1 ;  /* 0x000000040000795c */ /* 0x000fe20000300000 */
.L_x_555:
[----:B------:R-:W-:Y:S01]  /*1ad10*/  IMAD R7, R12, 0x8000, R15 ;  /* 0x000080000c077824 */ /* 0x000fe200078e020f */
[----:B------:R-:W-:Y:S01]  /*1ad20*/  R2UR UR9, R5 ;  /* 0x00000000050972ca */ /* 0x000fe200000e0000 */
[----:B------:R-:W-:Y:S01]  /*1ad30*/  VIADD R13, R13, 0xffffffff ;  /* 0xffffffff0d0d7836 */ /* 0x000fe20000000000 */
[----:B------:R-:W-:Y:S01]  /*1ad40*/  UIADD3 UR6, UP0, UR24, 0xf0, URZ ;  /* 0x000000f018067890 */ /* 0x000fe2000ff1e03f */
[----:B------:R-:W-:Y:S01]  /*1ad50*/  R2UR UR11, R2 ;  /* 0x00000000020b72ca */ /* 0x000fe200000e0000 */
[----:B------:R-:W-:Y:S01]  /*1ad60*/  UIADD3 UR28, UP1, UR24, 0x1f0, URZ ;  /* 0x000001f0181c7890 */ /* 0x000fe2000ff3e03f */
[----:B------:R-:W-:Y:S01]  /*1ad70*/  R2UR UR7, R7 ;  /* 0x00000000070772ca */ /* 0x000fe200000e0000 */
[C---:B------:R-:W-:Y:S01]  /*1ad80*/  IMAD R7, R12.reuse, 0x4000, R9 ;  /* 0x000040000c077824 */ /* 0x040fe200078e0209 */
[----:B------:R-:W-:Y:S01]  /*1ad90*/  R2UR UR10, R11 ;  /* 0x000000000b0a72ca */ /* 0x000fe200000e0000 */
[----:B------:R-:W-:Y:S01]  /*1ada0*/  VIADD R12, R12, 0x1 ;  /* 0x000000010c0c7836 */ /* 0x000fe20000000000 */
[----:B------:R-:W-:Y:S01]  /*1adb0*/  R2UR UR12, R10 ;  /* 0x000000000a0c72ca */ /* 0x000fe200000e0000 */
[----:B------:R-:W-:Y:S01]  /*1adc0*/  UIADD3.X UR29, URZ, UR25, URZ, UP1, !UPT ;  /* 0x000000193f1d7290 */ /* 0x000fe20008ffe43f */
[----:B------:R-:W-:Y:S01]  /*1add0*/  LEA R7, R7, R15, 0x1 ;  /* 0x0000000f07077211 */ /* 0x000fe200078e08ff */
[----:B------:R-:W-:Y:S01]  /*1ade0*/  UMOV UR14, 0x0 ;  /* 0x00000000000e7882 */ /* 0x000fe20000000000 */
[----:B------:R-:W-:Y:S01]  /*1adf0*/  R2UR UR20, R3 ;  /* 0x00000000031472ca */ /* 0x000fe200000e0000 */
[----:B------:R-:W-:Y:S01]  /*1ae00*/  UMOV UR15, 0x10000000 ;  /* 0x10000000000f7882 */ /* 0x000fe20000000000 */
[----:B------:R-:W-:Y:S01]  /*1ae10*/  R2UR UR8, R7 ;  /* 0x00000000070872ca */ /* 0x000fe200000e0000 */
[----:B------:R-:W-:Y:S01]  /*1ae20*/  UMOV UR27, 0xf0000 ;  /* 0x000f0000001b7882 */ /* 0x000fe20000000000 */
[----:B------:R-:W-:Y:S01]  /*1ae30*/  ISETP.GT.AND P1, PT, R13, 0x1, PT ;  /* 0x000000010d00780c */ /* 0x000fe20003f24270 */
[----:B------:R-:W-:Y:S01]  /*1ae40*/  UIADD3 UR16, UR7, 0x100, URZ ;  /* 0x0000010007107890 */ /* 0x000fe2000fffe03f */
[----:B------:R-:W-:Y:S01]  /*1ae50*/  ISETP.NE.AND P0, PT, R12, 0x3, PT ;  /* 0x000000030c00780c */ /* 0x000fe20003f05270 */
[----:B------:R-:W-:Y:S01]  /*1ae60*/  UIADD3.X UR7, URZ, UR25, URZ, UP0, !UPT ;  /* 0x000000193f077290 */ /* 0x000fe200087fe43f */
[----:B------:R-:W-:-:S02]  /*1ae70*/  IADD3 R11, R11, 0x40, RZ ;  /* 0x000000400b0b7810 */ /* 0x000fc40007ffe0ff */
[----:B0-----:R-:W-:Y:S02]  /*1ae80*/  SEL R5, RZ, 0x1, P0 ;  /* 0x00000001ff057807 */ /* 0x001fe40000000000 */
[----:B------:R-:W-:Y:S02]  /*1ae90*/  SEL R12, R12, RZ, P0 ;  /* 0x000000ff0c0c7207 */ /* 0x000fe40000000000 */
[----:B------:R-:W-:Y:S01]  /*1aea0*/  LOP3.LUT R4, R4, R5, RZ, 0x3c, !PT ;  /* 0x0000000504047212 */ /* 0x000fe200078e3cff */
[----:B------:R-:W-:-:S03]  /*1aeb0*/  UIADD3 UR17, UR8, 0x18100, URZ ;  /* 0x0001810008117890 */ /* 0x000fc6000fffe03f */
[----:B------:R-:W-:Y:S02]  /*1aec0*/  UMOV UR8, UR16 ;  /* 0x0000001000087c82 */ /* 0x000fe40008000000 */
[----:B------:R0:W-:Y:S02]  /*1aed0*/  UTMALDG.3D [UR8], [UR6], desc[UR14] ;  /* 0x00000e08060075b4 */ /* 0x0001e40008011000 */
[----:B0-----:R-:W-:Y:S01]  /*1aee0*/  UMOV UR8, UR17 ;  /* 0x0000001100087c82 */ /* 0x001fe20008000000 */
[----:B------:R-:W-:Y:S02]  /*1aef0*/  UMOV UR11, UR20 ;  /* 0x00000014000b7c82 */ /* 0x000fe40008000000 */
[----:B------:R0:W-:Y:S02]  /*1af00*/  UTMALDG.3D.MULTICAST [UR8], [UR28], UR27, desc[UR14] ;  /* 0x00000e081c0073b4 */ /* 0x0001e4000801181b */
[----:B0-----:R-:W-:Y:S05]  /*1af10*/  @P1 BRA `(.L_x_556) ;  /* 0xfffffffc003c1947 */ /* 0x001fea000383ffff */
.L_x_553:
[----:B------:R-:W-:Y:S05]  /*1af20*/  BSYNC B1 ;  /* 0x0000000000017941 */ /* 0x000fea0003800000 */
.L_x_552:
[----:B------:R-:W2:Y:S01]  /*1af30*/  LDL.LU R15, [R1+0x200] ;  /* 0x00020000010f7983 */ /* 0x000ea20000300800 */
[----:B------:R-:W-:Y:S01]  /*1af40*/  LOP3.LUT P0, RZ, R8, 0xff, RZ, 0xc0, !PT ;  /* 0x000000ff08ff7812 */ /* 0x000fe2000780c0ff */
[----:B------:R-:W-:Y:S01]  /*1af50*/  VIADD R6, R6, UR18 ;  /* 0x0000001206067c36 */ /* 0x000fe20008000000 */
[----:B------:R-:W-:Y:S01]  /*1af60*/  ULDC.64 UR6, c[0x0][0x650] ;  /* 0x0001940000067ab9 */ /* 0x000fe20000000a00 */
[----:B------:R-:W3:Y:S01]  /*1af70*/  LDL.LU R14, [R1+0x204] ;  /* 0x00020400010e7983 */ /* 0x000ee20000300800 */
[----:B------:R-:W-:Y:S01]  /*1af80*/  UISETP.GE.U32.AND UP0, UPT, UR18, 0x3, UPT ;  /* 0x000000031200788c */ /* 0x000fe2000bf06070 */
[----:B------:R-:W-:Y:S01]  /*1af90*/  BSSY B1, `(.L_x_557) ;  /* 0x0000074000017945 */ /* 0x000fe20003800000 */
[----:B------:R-:W-:Y:S01]  /*1afa0*/  IMAD.MOV.U32 R10, RZ, RZ, -0x1 ;  /* 0xffffffffff0a7424 */ /* 0x000fe200078e00ff */
[----:B------:R-:W-:Y:S02]  /*1afb0*/  PRMT R4, RZ, 0x7610, R4 ;  /* 0x00007610ff047816 */ /* 0x000fe40000000004 */
[----:B------:R-:W-:-:S02]  /*1afc0*/  PRMT R8, RZ, 0x7610, R8 ;  /* 0x00007610ff087816 */ /* 0x000fc40000000008 */
[----:B------:R-:W-:Y:S02]  /*1afd0*/  PLOP3.LUT P1, PT, PT, PT, UP0, 0x80, 0x0 ;  /* 0x000000000000781c */ /* 0x000fe40003f2f008 */
[----:B------:R-:W0:Y:S01]  /*1afe0*/  @P0 S2R R3, SR_CgaCtaId ;  /* 0x0000000000030919 */ /* 0x000e220000008800 */
[----:B------:R-:W-:-:S04]  /*1aff0*/  @P0 MOV R2, 0x400 ;  /* 0x0000040000020802 */ /* 0x000fc80000000f00 */
[----:B0-----:R-:W-:-:S04]  /*1b000*/  @P0 LEA R2, R3, R2, 0x18 ;  /* 0x0000000203020211 */ /* 0x001fc800078ec0ff */
[----:B------:R0:W-:Y:S01]  /*1b010*/  @P0 SYNCS.ARRIVE.TRANS64.A1T0 RZ, [R2+URZ+0x48], RZ ;  /* 0x000048ff02ff09a7 */ /* 0x0001e2000810003f */
[----:B------:R-:W-:Y:S01]  /*1b020*/  ISETP.GT.U32.AND P0, PT, R6, 0x2, PT ;  /* 0x000000020600780c */ /* 0x000fe20003f04070 */
[----:B0-----:R-:W-:-:S05]  /*1b030*/  IMAD.U32 R2, RZ, RZ, UR18 ;  /* 0x00000012ff027e24 */ /* 0x001fca000f8e00ff */
[----:B------:R-:W-:Y:S01]  /*1b040*/  ISETP.LT.U32.AND P0, PT, R2, 0x3, P0 ;  /* 0x000000030200780c */ /* 0x000fe20000701070 */
[----:B------:R-:W-:Y:S01]  /*1b050*/  IMAD.WIDE.U32 R2, R6, -0x55555555, RZ ;  /* 0xaaaaaaab06027825 */ /* 0x000fe200078e00ff */
[----:B------:R-:W-:-:S04]  /*1b060*/  MOV R2, 0xffffffff ;  /* 0xffffffff00027802 */ /* 0x000fc80000000f00 */
[----:B------:R-:W-:Y:S02]  /*1b070*/  SHF.R.U32.HI R5, RZ, 0x1, R3 ;  /* 0x00000001ff057819 */ /* 0x000fe40000011603 */
[----:B------:R-:W-:-:S03]  /*1b080*/  SEL R3, RZ, 0x1, !P0 ;  /* 0x00000001ff037807 */ /* 0x000fc60004000000 */
[----:B------:R-:W-:Y:S01]  /*1b090*/  IMAD R6, R5, -0x3, R6 ;  /* 0xfffffffd05067824 */ /* 0x000fe200078e0206 */
[----:B------:R-:W-:Y:S01]  /*1b0a0*/  LOP3.LUT R0, R0, R3, RZ, 0x3c, !PT ;  /* 0x0000000300007212 */ /* 0x000fe200078e3cff */
[----:B------:R-:W-:-:S03]  /*1b0b0*/  IMAD.MOV.U32 R3, RZ, RZ, -0x1 ;  /* 0xffffffffff037424 */ /* 0x000fc600078e00ff */
[----:B------:R-:W-:Y:S02]  /*1b0c0*/  @P1 LOP3.LUT R0, R0, 0x1, R5, 0x78, !PT ;  /* 0x0000000100001812 */ /* 0x000fe400078e7805 */
[----:B---3--:R-:W-:-:S04]  /*1b0d0*/  IADD3 R14, P0, R14, UR22, RZ ;  /* 0x000000160e0e7c10 */ /* 0x008fc8000ff1e0ff */
[----:B--2---:R-:W-:Y:S01]  /*1b0e0*/  IADD3.X R15, R15, UR13, RZ, P0, !PT ;  /* 0x0000000d0f0f7c10 */ /* 0x004fe200087fe4ff */
[----:B------:R0:W-:Y:S01]  /*1b0f0*/  STL [R1+0x204], R14 ;  /* 0x0002040e01007387 */ /* 0x0001e20000100800 */
[----:B------:R-:W-:-:S03]  /*1b100*/  ISETP.GE.U32.AND P0, PT, R14, UR6, PT ;  /* 0x000000060e007c0c */ /* 0x000fc6000bf06070 */
[----:B------:R0:W-:Y:S01]  /*1b110*/  STL [R1+0x200], R15 ;  /* 0x0002000f01007387 */ /* 0x0001e20000100800 */
[----:B------:R-:W-:-:S13]  /*1b120*/  ISETP.GE.U32.AND.EX P0, PT, R15, UR7, PT, P0 ;  /* 0x000000070f007c0c */ /* 0x000fda000bf06100 */
[----:B0-----:R-:W-:Y:S05]  /*1b130*/  @P0 BRA `(.L_x_558) ;  /* 0x0000000400640947 */ /* 0x001fea0003800000 */
[----:B------:R-:W0:Y:S01]  /*1b140*/  S2R R7, SR_CTAID.X ;  /* 0x0000000000077919 */ /* 0x000e220000002500 */
[----:B------:R-:W-:Y:S01]  /*1b150*/  ULDC UR6, c[0x0][0x150] ;  /* 0x0000540000067ab9 */ /* 0x000fe20000000800 */
[----:B------:R-:W1:Y:S01]  /*1b160*/  LDC R4, c[0x0][0x144] ;  /* 0x00005100ff047b82 */ /* 0x000e620000000800 */
[----:B------:R-:W-:Y:S01]  /*1b170*/  UISETP.NE.AND UP0, UPT, UR45, URZ, UPT ;  /* 0x0000003f2d00728c */ /* 0x000fe2000bf05270 */
[----:B------:R-:W2:Y:S01]  /*1b180*/  S2R R5, SR_CTAID.Y ;  /* 0x0000000000057919 */ /* 0x000ea20000002600 */
[----:B------:R-:W-:-:S04]  /*1b190*/  ULDC UR9, c[0x0][0x630] ;  /* 0x00018c0000097ab9 */ /* 0x000fc80000000800 */
[----:B------:R-:W-:Y:S01]  /*1b1a0*/  PLOP3.LUT P0, PT, PT, PT, UP0, 0x80, 0x0 ;  /* 0x000000000000781c */ /* 0x000fe20003f0f008 */
[----:B------:R-:W3:Y:S01]  /*1b1b0*/  LDC R12, c[0x0][0x148] ;  /* 0x00005200ff0c7b82 */ /* 0x000ee20000000800 */
[----:B0-----:R-:W-:Y:S02]  /*1b1c0*/  I2FP.F32.U32 R2, R7 ;  /* 0x0000000700027245 */ /* 0x001fe40000201000 */
[----:B--2---:R-:W-:-:S03]  /*1b1d0*/  I2FP.F32.U32 R3, R5 ;  /* 0x0000000500037245 */ /* 0x004fc60000201000 */
[----:B------:R-:W-:Y:S01]  /*1b1e0*/  FMUL R2, R2, UR6 ;  /* 0x0000000602027c20 */ /* 0x000fe20008400000 */
[----:B------:R-:W-:Y:S02]  /*1b1f0*/  ULDC UR6, c[0x0][0x154] ;  /* 0x0000550000067ab9 */ /* 0x000fe40000000800 */
[----:B------:R-:W-:Y:S01]  /*1b200*/  FMUL R10, R3, UR6 ;  /* 0x00000006030a7c20 */ /* 0x000fe20008400000 */
[----:B------:R-:W-:Y:S02]  /*1b210*/  ULDC.64 UR6, c[0x0][0x628] ;  /* 0x00018a0000067ab9 */ /* 0x000fe40000000a00 */
[----:B------:R-:W0:Y:S08]  /*1b220*/  F2I.U32.TRUNC.NTZ R2, R2 ;  /* 0x0000000200027305 */ /* 0x000e30000020f000 */
[----:B------:R-:W2:Y:S01]  /*1b230*/  F2I.U32.TRUNC.NTZ R10, R10 ;  /* 0x0000000a000a7305 */ /* 0x000ea2000020f000 */
[----:B0-----:R-:W-:Y:S01]  /*1b240*/  IADD3 R3, -R2, RZ, RZ ;  /* 0x000000ff02037210 */ /* 0x001fe20007ffe1ff */
[----:B------:R-:W-:-:S04]  /*1b250*/  IMAD.MOV.U32 R2, RZ, RZ, R14 ;  /* 0x000000ffff027224 */ /* 0x000fc800078e000e */
[----:B-1----:R-:W-:Y:S02]  /*1b260*/  IMAD R7, R4, R3, R7 ;  /* 0x0000000304077224 */ /* 0x002fe400078e0207 */
[----:B--2---:R-:W-:-:S04]  /*1b270*/  IMAD.MOV R3, RZ, RZ, -R10 ;  /* 0x000000ffff037224 */ /* 0x004fc800078e0a0a */
[----:B---3--:R-:W-:Y:S01]  /*1b280*/  @P0 IMAD R7, R12, R3, R5 ;  /* 0x000000030c070224 */ /* 0x008fe200078e0205 */
[----:B------:R-:W-:Y:S02]  /*1b290*/  ISETP.NE.U32.AND P0, PT, RZ, UR6, PT ;  /* 0x00000006ff007c0c */ /* 0x000fe4000bf05070 */
[----:B------:R-:W-:Y:S02]  /*1b2a0*/  MOV R3, R15 ;  /* 0x0000000f00037202 */ /* 0x000fe40000000f00 */
[----:B------:R-:W-:-:S13]  /*1b2b0*/  ISETP.NE.AND.EX P0, PT, RZ, UR7, PT, P0 ;  /* 0x00000007ff007c0c */ /* 0x000fda000bf05300 */
[----:B------:R-:W-:Y:S05]  /*1b2c0*/  @!P0 BRA `(.L_x_559) ;  /* 0x0000000000288947 */ /* 0x000fea0003800000 */
[----:B------:R-:W-:Y:S02]  /*1b2d0*/  ULDC UR8, c[0x0][0x634] ;  /* 0x00018d0000087ab9 */ /* 0x000fe40000000800 */
[----:B------:R-:W-:-:S05]  /*1b2e0*/  IADD3 R3, P0, R14, UR8, RZ ;  /* 0x000000080e037c10 */ /* 0x000fca000ff1e0ff */
[----:B------:R-:W-:-:S04]  /*1b2f0*/  IMAD.X R11, RZ, RZ, R15, P0 ;  /* 0x000000ffff0b7224 */ /* 0x000fc800000e060f */
[----:B------:R-:W-:-:S04]  /*1b300*/  IMAD.WIDE.U32 R4, R11, UR6, RZ ;  /* 0x000000060b047c25 */ /* 0x000fc8000f8e00ff */
[----:B------:R-:W-:-:S04]  /*1b310*/  IMAD.WIDE.U32 R4, P0, R3, UR7, R4 ;  /* 0x0000000703047c25 */ /* 0x000fc8000f800004 */
[----:B------:R-:W-:Y:S01]  /*1b320*/  IMAD.WIDE.U32 R2, R3, UR6, RZ ;  /* 0x0000000603027c25 */ /* 0x000fe2000f8e00ff */
[----:B------:R-:W-:-:S04]  /*1b330*/  MOV R2, R5 ;  /* 0x0000000500027202 */ /* 0x000fc80000000f00 */
[----:B------:R-:W-:Y:S01]  /*1b340*/  IADD3 RZ, P1, R3, R4, RZ ;  /* 0x0000000403ff7210 */ /* 0x000fe20007f3e0ff */
[----:B------:R-:W-:-:S04]  /*1b350*/  IMAD.X R3, RZ, RZ, RZ, P0 ;  /* 0x000000ffff037224 */ /* 0x000fc800000e06ff */
[----:B------:R-:W-:-:S08]  /*1b360*/  IMAD.WIDE.U32.X R2, R11, UR7, R2, P1 ;  /* 0x000000070b027c25 */ /* 0x000fd000088e0402 */
.L_x_559:
[--C-:B------:R-:W-:Y:S01]  /*1b370*/  SHF.R.U64 R10, R2, UR9, R3.reuse ;  /* 0x00000009020a7c19 */ /* 0x100fe20008001203 */
[----:B------:R-:W-:Y:S01]  /*1b380*/  ULDC.64 UR6, c[0x0][0x620] ;  /* 0x0001880000067ab9 */ /* 0x000fe20000000a00 */
[----:B------:R-:W-:Y:S01]  /*1b390*/  SHF.R.U32.HI R2, RZ, UR9, R3 ;  /* 0x00000009ff027c19 */ /* 0x000fe20008011603 */
[----:B------:R-:W-:Y:S01]  /*1b3a0*/  ULDC.64 UR8, c[0x0][0x640] ;  /* 0x0001900000087ab9 */ /* 0x000fe20000000a00 */
[----:B------:R-:W-:Y:S02]  /*1b3b0*/  IADD3 R11, P0, RZ, -R10, RZ ;  /* 0x8000000aff0b7210 */ /* 0x000fe40007f1e0ff */
[----:B------:R-:W-:-:S03]  /*1b3c0*/  MOV R3, R15 ;  /* 0x0000000f00037202 */ /* 0x000fc60000000f00 */
[----:B------:R-:W-:Y:S01]  /*1b3d0*/  IMAD.X R2, RZ, RZ, ~R2, P0 ;  /* 0x000000ffff027224 */ /* 0x000fe200000e0e02 */
[----:B------:R-:W-:-:S03]  /*1b3e0*/  ISETP.NE.U32.AND P0, PT, RZ, UR8, PT ;  /* 0x00000008ff007c0c */ /* 0x000fc6000bf05070 */
[----:B------:R-:W-:Y:S01]  /*1b3f0*/  IMAD R2, R2, UR6, RZ ;  /* 0x0000000602027c24 */ /* 0x000fe2000f8e02ff */
[----:B------:R-:W-:-:S03]  /*1b400*/  ISETP.NE.AND.EX P0, PT, RZ, UR9, PT, P0 ;  /* 0x00000009ff007c0c */ /* 0x000fc6000bf05300 */
[----:B------:R-:W-:Y:S02]  /*1b410*/  IMAD R5, R11, UR7, R2 ;  /* 0x000000070b057c24 */ /* 0x000fe4000f8e0202 */
[----:B------:R-:W-:-:S04]  /*1b420*/  IMAD.MOV.U32 R2, RZ, RZ, R14 ;  /* 0x000000ffff027224 */ /* 0x000fc800078e000e */
[----:B------:R-:W-:Y:S01]  /*1b430*/  IMAD.WIDE.U32 R2, R11, UR6, R2 ;  /* 0x000000060b027c25 */ /* 0x000fe2000f8e0002 */
[----:B------:R-:W-:-:S03]  /*1b440*/  ULDC UR6, c[0x0][0x618] ;  /* 0x0001860000067ab9 */ /* 0x000fc60000000800 */
[----:B------:R-:W-:-:S05]  /*1b450*/  IMAD.IADD R3, R3, 0x1, R5 ;  /* 0x0000000103037824 */ /* 0x000fca00078e0205 */
[--C-:B------:R-:W-:Y:S02]  /*1b460*/  SHF.R.U64 R11, R2, UR6, R3.reuse ;  /* 0x00000006020b7c19 */ /* 0x100fe40008001203 */
[----:B------:R-:W-:Y:S01]  /*1b470*/  SHF.R.U32.HI R2, RZ, UR6, R3 ;  /* 0x00000006ff027c19 */ /* 0x000fe20008011603 */
[----:B------:R-:W-:-:S03]  /*1b480*/  ULDC UR6, c[0x0][0x608] ;  /* 0x0001820000067ab9 */ /* 0x000fc60000000800 */
[--C-:B------:R-:W-:Y:S02]  /*1b490*/  SHF.R.U64 R12, R11, UR6, R2.reuse ;  /* 0x000000060b0c7c19 */ /* 0x100fe40008001202 */
[----:B------:R-:W-:Y:S01]  /*1b4a0*/  SHF.R.U32.HI R3, RZ, UR6, R2 ;  /* 0x00000006ff037c19 */ /* 0x000fe20008011602 */
[----:B------:R-:W-:-:S03]  /*1b4b0*/  ULDC UR6, c[0x0][0x658] ;  /* 0x0001960000067ab9 */ /* 0x000fc60000000800 */
[--C-:B------:R-:W-:Y:S02]  /*1b4c0*/  SHF.R.U64 R13, R12, UR6, R3.reuse ;  /* 0x000000060c0d7c19 */ /* 0x100fe40008001203 */
[----:B------:R-:W-:-:S03]  /*1b4d0*/  SHF.R.U32.HI R14, RZ, UR6, R3 ;  /* 0x00000006ff0e7c19 */ /* 0x000fc60008011603 */
[----:B------:R-:W-:Y:S01]  /*1b4e0*/  IMAD.MOV.U32 R2, RZ, RZ, R13 ;  /* 0x000000ffff027224 */ /* 0x000fe200078e000d */
[----:B------:R-:W-:Y:S01]  /*1b4f0*/  MOV R3, R14 ;  /* 0x0000000e00037202 */ /* 0x000fe20000000f00 */
[----:B------:R-:W-:Y:S06]  /*1b500*/  @!P0 BRA `(.L_x_560) ;  /* 0x0000000000288947 */ /* 0x000fec0003800000 */
        /* <DEDUP_REMOVED lines=10> */
.L_x_560:
[----:B------:R-:W-:Y:S01]  /*1b5b0*/  ULDC UR6, c[0x0][0x648] ;  /* 0x0001920000067ab9 */ /* 0x000fe20000000800 */
[----:B------:R-:W-:Y:S01]  /*1b5c0*/  LOP3.LUT R12, R12, UR19, RZ, 0xc0, !PT ;  /* 0x000000130c0c7c12 */ /* 0x000fe2000f8ec0ff */
[----:B------:R-:W-:Y:S01]  /*1b5d0*/  UISETP.NE.AND UP0, UPT, UR45, URZ, UPT ;  /* 0x0000003f2d00728c */ /* 0x000fe2000bf05270 */
[----:B------:R-:W-:Y:S01]  /*1b5e0*/  SHF.R.U64 R3, R2, UR6, R3 ;  /* 0x0000000602037c19 */ /* 0x000fe20008001203 */
[----:B------:R-:W-:Y:S01]  /*1b5f0*/  ULDC UR6, c[0x0][0x638] ;  /* 0x00018e0000067ab9 */ /* 0x000fe20000000800 */
[----:B------:R-:W-:-:S03]  /*1b600*/  IMAD.MOV.U32 R4, RZ, RZ, 0x1 ;  /* 0x00000001ff047424 */ /* 0x000fc600078e00ff */
[----:B------:R-:W-:Y:S01]  /*1b610*/  IMAD.MOV R2, RZ, RZ, -R3 ;  /* 0x000000ffff027224 */ /* 0x000fe200078e0a03 */
[----:B------:R-:W-:Y:S01]  /*1b620*/  PLOP3.LUT P0, PT, PT, PT, UP0, 0x40, 0x0 ;  /* 0x000000000000781c */ /* 0x000fe20003f0e808 */
[----:B------:R-:W-:Y:S01]  /*1b630*/  IMAD R12, R3, UR5, R12 ;  /* 0x00000005030c7c24 */ /* 0x000fe2000f8e020c */
[----:B------:R-:W-:Y:S01]  /*1b640*/  PLOP3.LUT P1, PT, PT, PT, UP0, 0x40, 0x0 ;  /* 0x000000000000781c */ /* 0x000fe20003f2e808 */
[----:B------:R-:W-:Y:S01]  /*1b650*/  IMAD R13, R2, UR6, R13 ;  /* 0x00000006020d7c24 */ /* 0x000fe2000f8e020d */
[----:B------:R-:W-:Y:S01]  /*1b660*/  ULDC UR6, c[0x0][0x610] ;  /* 0x0001840000067ab9 */ /* 0x000fe20000000800 */
[----:B------:R-:W-:Y:S01]  /*1b670*/  LOP3.LUT R2, R11, UR4, RZ, 0xc0, !PT ;  /* 0x000000040b027c12 */ /* 0x000fe2000f8ec0ff */
[----:B------:R-:W-:Y:S01]  /*1b680*/  IMAD R7, R12, UR6, R7 ;  /* 0x000000060c077c24 */ /* 0x000fe2000f8e0207 */
[----:B------:R-:W-:-:S03]  /*1b690*/  ULDC UR6, c[0x0][0x600] ;  /* 0x0001800000067ab9 */ /* 0x000fc60000000800 */
[----:B------:R-:W-:-:S05]  /*1b6a0*/  IMAD R2, R13, UR6, R2 ;  /* 0x000000060d027c24 */ /* 0x000fca000f8e0202 */
[----:B------:R-:W-:Y:S02]  /*1b6b0*/  SEL R3, R2, R7, P0 ;  /* 0x0000000702037207 */ /* 0x000fe40000000000 */
[----:B------:R-:W-:-:S07]  /*1b6c0*/  SEL R2, R7, R2, P1 ;  /* 0x0000000207027207 */ /* 0x000fce0000800000 */
.L_x_558:
[----:B------:R-:W-:Y:S05]  /*1b6d0*/  BSYNC B1 ;  /* 0x0000000000017941 */ /* 0x000fea0003800000 */
.L_x_557:
[----:B------:R-:W-:-:S13]  /*1b6e0*/  LOP3.LUT P0, RZ, R4, 0xff, RZ, 0xc0, !PT ;  /* 0x000000ff04ff7812 */ /* 0x000fda000780c0ff */
[----:B------:R-:W-:Y:S05]  /*1b6f0*/  @P0 BRA `(.L_x_561) ;  /* 0xfffffff400100947 */ /* 0x000fea000383ffff */
[----:B------:R-:W-:Y:S05]  /*1b700*/  BSYNC B0 ;  /* 0x0000000000007941 */ /* 0x000fea0003800000 */
.L_x_550:
[----:B------:R-:W-:-:S03]  /*1b710*/  UMOV UR6, 0xffffffff ;  /* 0xffffffff00067882 */ /* 0x000fc60000000000 */
[----:B------:R-:W-:Y:S05]  /*1b720*/  BRA.DIV UR6, `(.L_x_562) ;  /* 0x0000000206f47947 */ /* 0x000fea000b800000 */
[----:B------:R-:W-:-:S13]  /*1b730*/  ELECT P6, URZ, PT ;  /* 0x00000000003f782f */ /* 0x000fda00038c0000 */
.L_x_575:
[----:B------:R-:W-:Y:S04]  /*1b740*/  BSSY B0, `(.L_x_563) ;  /* 0x0000023000007945 */ /* 0x000fe80003800000 */
[----:B------:R-:W-:Y:S05]  /*1b750*/  @!P6 BRA `(.L_x_564) ;  /* 0x000000000084e947 */ /* 0x000fea0003800000 */
[----:B------:R-:W-:-:S04]  /*1b760*/  ULOP3.LUT UR6, UR40, 0x2, URZ, 0xfc, !UPT ;  /* 0x0000000228067892 */ /* 0x000fc8000f8efc3f */
[----:B------:R-:W-:-:S06]  /*1b770*/  UISETP.NE.AND UP0, UPT, UR6, 0x3, UPT ;  /* 0x000000030600788c */ /* 0x000fcc000bf05270 */
[----:B------:R-:W-:-:S13]  /*1b780*/  PLOP3.LUT P0, PT, PT, PT, UP0, 0x80, 0x0 ;  /* 0x000000000000781c */ /* 0x000fda0003f0f008 */
[----:B------:R-:W-:Y:S05]  /*1b790*/  @!P0 BRA `(.L_x_565) ;  /* 0x0000000000048947 */ /* 0x000fea0003800000 */
[----:B------:R-:W-:Y:S01]  /*1b7a0*/  BPT.TRAP 0x1 ;  /* 0x000000040000795c */ /* 0x000fe20000300000 */
.L_x_565:
[----:B------:R-:W0:Y:S01]  /*1b7b0*/  S2R R3, SR_CgaCtaId ;  /* 0x0000000000037919 */ /* 0x000e220000008800 */
[----:B------:R-:W-:-:S04]  /*1b7c0*/  MOV R2, 0x400 ;  /* 0x0000040000027802 */ /* 0x000fc80000000f00 */
[----:B0-----:R-:W-:Y:S02]  /*1b7d0*/  LEA R3, R3, R2, 0x18 ;  /* 0x0000000203037211 */ /* 0x001fe400078ec0ff */
[----:B------:R-:W-:Y:S02]  /*1b7e0*/  SHF.L.U32 R2, R0, 0x1f, RZ ;  /* 0x0000001f00027819 */ /* 0x000fe400000006ff */
[----:B------:R-:W-:-:S05]  /*1b7f0*/  IADD3 R3, R3, 0x18, RZ ;  /* 0x0000001803037810 */ /* 0x000fca0007ffe0ff */
[----:B------:R-:W-:-:S04]  /*1b800*/  IMAD R5, R6, 0x8, R3 ;  /* 0x0000000806057824 */ /* 0x000fc800078e0203 */
[----:B------:R-:W0:Y:S02]  /*1b810*/  SYNCS.PHASECHK.TRANS64.TRYWAIT P0, [R5+URZ], R2 ;  /* 0x00000002050075a7 */ /* 0x000e24000800017f */
[----:B0-----:R-:W-:Y:S05]  /*1b820*/  @!P0 BRA `(.L_x_566) ;  /* 0x0000000000d48947 */ /* 0x001fea0003800000 */
.L_x_576:
[----:B------:R-:W-:-:S05]  /*1b830*/  VIADD R6, R6, 0x1 ;  /* 0x0000000106067836 */ /* 0x000fca0000000000 */
[----:B------:R-:W-:-:S04]  /*1b840*/  ISETP.NE.AND P0, PT, R6, 0x3, PT ;  /* 0x000000030600780c */ /* 0x000fc80003f05270 */
[----:B0-----:R-:W-:Y:S02]  /*1b850*/  SEL R5, RZ, 0x1, P0 ;  /* 0x00000001ff057807 */ /* 0x001fe40000000000 */
[----:B------:R-:W-:Y:S02]  /*1b860*/  SEL R6, R6, RZ, P0 ;  /* 0x000000ff06067207 */ /* 0x000fe40000000000 */
[----:B------:R-:W-:Y:S02]  /*1b870*/  LOP3.LUT R5, R0, R5, RZ, 0x3c, !PT ;  /* 0x0000000500057212 */ /* 0x000fe400078e3cff */
[----:B------:R-:W-:Y:S02]  /*1b880*/  LEA R7, R6, R3, 0x3 ;  /* 0x0000000306077211 */ /* 0x000fe400078e18ff */
[----:B------:R-:W-:-:S04]  /*1b890*/  SHF.L.U32 R0, R5, 0x1f, RZ ;  /* 0x0000001f05007819 */ /* 0x000fc800000006ff */
[----:B------:R-:W0:Y:S02]  /*1b8a0*/  SYNCS.PHASECHK.TRANS64.TRYWAIT P0, [R7+URZ], R0 ;  /* 0x00000000070075a7 */ /* 0x000e24000800017f */
[----:B0-----:R-:W-:Y:S05]  /*1b8b0*/  @!P0 BRA `(.L_x_567) ;  /* 0x0000000000c48947 */ /* 0x001fea0003800000 */
.L_x_577:
[----:B0-----:R-:W-:-:S05]  /*1b8c0*/  VIADD R0, R6, 0x1 ;  /* 0x0000000106007836 */ /* 0x001fca0000000000 */
[----:B------:R-:W-:-:S04]  /*1b8d0*/  ISETP.NE.AND P0, PT, R0, 0x3, PT ;  /* 0x000000030000780c */ /* 0x000fc80003f05270 */
[----:B------:R-:W-:Y:S02]  /*1b8e0*/  SEL R2, RZ, 0x1, P0 ;  /* 0x00000001ff027807 */ /* 0x000fe40000000000 */
[----:B------:R-:W-:Y:S02]  /*1b8f0*/  SEL R0, R0, RZ, P0 ;  /* 0x000000ff00007207 */ /* 0x000fe40000000000 */
[----:B------:R-:W-:-:S03]  /*1b900*/  LOP3.LUT R2, R5, R2, RZ, 0x3c, !PT ;  /* 0x0000000205027212 */ /* 0x000fc600078e3cff */
[----:B------:R-:W-:Y:S01]  /*1b910*/  IMAD R3, R0, 0x8, R3 ;  /* 0x0000000800037824 */ /* 0x000fe200078e0203 */
[----:B------:R-:W-:-:S07]  /*1b920*/  SHF.L.U32 R0, R2, 0x1f, RZ ;  /* 0x0000001f02007819 */ /* 0x000fce00000006ff */
.L_x_568:
[----:B0-----:R0:W1:Y:S02]  /*1b930*/  SYNCS.PHASECHK.TRANS64.TRYWAIT P0, [R3+URZ], R0 ;  /* 0x00000000030075a7 */ /* 0x001064000800017f */
[----:B-1----:R-:W-:Y:S05]  /*1b940*/  @!P0 NANOSLEEP.SYNCS 0x989680 ;  /* 0x009896800000895d */ /* 0x002fea0003900000 */
[----:B------:R-:W1:Y:S02]  /*1b950*/  @!P0 SYNCS.PHASECHK.TRANS64 P0, [R3+URZ], R0 ;  /* 0x00000000030085a7 */ /* 0x000e64000800007f */
[----:B-1----:R-:W-:Y:S05]  /*1b960*/  @!P0 BRA `(.L_x_568) ;  /* 0xfffffffc00f08947 */ /* 0x002fea000383ffff */
.L_x_564:
[----:B------:R-:W-:Y:S05]  /*1b970*/  BSYNC B0 ;  /* 0x0000000000007941 */ /* 0x000fea0003800000 */
.L_x_563:
[----:B------:R-:W-:Y:S05]  /*1b980*/  EXIT ;  /* 0x000000000000794d */ /* 0x000fea0003800000 */
.L_x_21:
[----:B-1----:R1:W2:Y:S02]  /*1b990*/  SYNCS.PHASECHK.TRANS64.TRYWAIT P1, [R4+URZ], R3 ;  /* 0x00000003040075a7 */ /* 0x0022a4000802017f */
[----:B--2---:R-:W-:Y:S05]  /*1b9a0*/  @!P1 NANOSLEEP.SYNCS 0x989680 ;  /* 0x009896800000995d */ /* 0x004fea0003900000 */
[----:B------:R-:W2:Y:S02]  /*1b9b0*/  @!P1 SYNCS.PHASECHK.TRANS64 P1, [R4+URZ], R3 ;  /* 0x00000003040095a7 */ /* 0x000ea4000802007f */
[----:B--2---:R-:W-:Y:S05]  /*1b9c0*/  @!P1 BRA `(.L_x_21) ;  /* 0xfffffffc00f09947 */ /* 0x004fea000383ffff */
[----:B------:R-:W-:Y:S05]  /*1b9d0*/  BRA `(.L_x_20) ;  /* 0xfffffe5c00487947 */ /* 0x000fea000383ffff */
.L_x_26:
[----:B-1----:R1:W2:Y:S02]  /*1b9e0*/  SYNCS.PHASECHK.TRANS64.TRYWAIT P1, [R4+URZ], R5 ;  /* 0x00000005040075a7 */ /* 0x0022a4000802017f */
[----:B--2---:R-:W-:Y:S05]  /*1b9f0*/  @!P1 NANOSLEEP.SYNCS 0x989680 ;  /* 0x009896800000995d */ /* 0x004fea0003900000 */
[----:B------:R-:W2:Y:S02]  /*1ba00*/  @!P1 SYNCS.PHASECHK.TRANS64 P1, [R4+URZ], R5 ;  /* 0x00000005040095a7 */ /* 0x000ea4000802007f */
[----:B--2---:R-:W-:Y:S05]  /*1ba10*/  @!P1 BRA `(.L_x_26) ;  /* 0xfffffffc00f09947 */ /* 0x004fea000383ffff */
[----:B------:R-:W-:Y:S05]  /*1ba20*/  BRA `(.L_x_25) ;  /* 0xfffffe9000d87947 */ /* 0x000fea000383ffff */
.L_x_551:
[----:B------:R-:W-:Y:S01]  /*1ba30*/  BSSY B1, `(.L_x_569) ;  /* 0x0000006000017945 */ /* 0x000fe20003800000 */
[----:B------:R-:W-:-:S07]  /*1ba40*/  MOV R15, 0xffffffff ;  /* 0xffffffff000f7802 */ /* 0x000fce0000000f00 */
[----:B------:R-:W-:Y:S05]  /*1ba50*/  WARPSYNC.COLLECTIVE R15, `(.L_x_570) ;  /* 0x000000000f0c7348 */ /* 0x000fea0003c00000 */
[----:B------:R-:W-:Y:S02]  /*1ba60*/  ELECT P6, UR62, PT ;  /* 0x00000000003e782f */ /* 0x000fe400038c0000 */
[----:B------:R-:W-:Y:S01]  /*1ba70*/  MOV R14, UR62 ;  /* 0x0000003e000e7c02 */ /* 0x000fe20008000f00 */
[----:B------:R-:W-:Y:S10]  /*1ba80*/  ENDCOLLECTIVE ;  /* 0x000000000000791b */ /* 0x000ff40003800000 */
.L_x_570:
[----:B------:R-:W-:Y:S05]  /*1ba90*/  BSYNC B1 ;  /* 0x0000000000017941 */ /* 0x000fea0003800000 */
.L_x_569:
[----:B------:R-:W-:Y:S05]  /*1baa0*/  BRA `(.L_x_571) ;  /* 0xfffffff000307947 */ /* 0x000fea000383ffff */
.L_x_554:
[----:B0-----:R0:W1:Y:S02]  /*1bab0*/  SYNCS.PHASECHK.TRANS64.TRYWAIT P0, [R5+URZ+0x18], R14 ;  /* 0x0000180e050075a7 */ /* 0x001064000800017f */
[----:B-1----:R-:W-:Y:S05]  /*1bac0*/  @!P0 NANOSLEEP.SYNCS 0x989680 ;  /* 0x009896800000895d */ /* 0x002fea0003900000 */
[----:B------:R-:W1:Y:S02]  /*1bad0*/  @!P0 SYNCS.PHASECHK.TRANS64 P0, [R5+URZ+0x18], R14 ;  /* 0x0000180e050085a7 */ /* 0x000e64000800007f */
[----:B-1----:R-:W-:Y:S05]  /*1bae0*/  @!P0 BRA `(.L_x_554) ;  /* 0xfffffffc00f08947 */ /* 0x002fea000383ffff */
[----:B------:R-:W-:Y:S05]  /*1baf0*/  BRA `(.L_x_572) ;  /* 0xfffffff000687947 */ /* 0x000fea000383ffff */
.L_x_562:
[----:B------:R-:W-:Y:S01]  /*1bb00*/  BSSY B0, `(.L_x_573) ;  /* 0x0000006000007945 */ /* 0x000fe20003800000 */
[----:B------:R-:W-:-:S07]  /*1bb10*/  IMAD.MOV.U32 R15, RZ, RZ, -0x1 ;  /* 0xffffffffff0f7424 */ /* 0x000fce00078e00ff */
[----:B------:R-:W-:Y:S05]  /*1bb20*/  WARPSYNC.COLLECTIVE R15, `(.L_x_574) ;  /* 0x000000000f0c7348 */ /* 0x000fea0003c00000 */
[----:B------:R-:W-:Y:S02]  /*1bb30*/  ELECT P6, UR62, PT ;  /* 0x00000000003e782f */ /* 0x000fe400038c0000 */
[----:B------:R-:W-:Y:S01]  /*1bb40*/  MOV R14, UR62 ;  /* 0x0000003e000e7c02 */ /* 0x000fe20008000f00 */
[----:B------:R-:W-:Y:S10]  /*1bb50*/  ENDCOLLECTIVE ;  /* 0x000000000000791b */ /* 0x000ff40003800000 */
.L_x_574:
[----:B------:R-:W-:Y:S05]  /*1bb60*/  BSYNC B0 ;  /* 0x0000000000007941 */ /* 0x000fea0003800000 */
.L_x_573:
[----:B------:R-:W-:Y:S05]  /*1bb70*/  BRA `(.L_x_575) ;  /* 0xfffffff800f07947 */ /* 0x000fea000383ffff */
.L_x_566:
[----:B0-----:R0:W1:Y:S02]  /*1bb80*/  SYNCS.PHASECHK.TRANS64.TRYWAIT P0, [R5+URZ], R2 ;  /* 0x00000002050075a7 */ /* 0x001064000800017f */
[----:B-1----:R-:W-:Y:S05]  /*1bb90*/  @!P0 NANOSLEEP.SYNCS 0x989680 ;  /* 0x009896800000895d */ /* 0x002fea0003900000 */
[----:B------:R-:W1:Y:S02]  /*1bba0*/  @!P0 SYNCS.PHASECHK.TRANS64 P0, [R5+URZ], R2 ;  /* 0x00000002050085a7 */ /* 0x000e64000800007f */
[----:B-1----:R-:W-:Y:S05]  /*1bbb0*/  @!P0 BRA `(.L_x_566) ;  /* 0xfffffffc00f08947 */ /* 0x002fea000383ffff */
[----:B------:R-:W-:Y:S05]  /*1bbc0*/  BRA `(.L_x_576) ;  /* 0xfffffffc00187947 */ /* 0x000fea000383ffff */
.L_x_567:
[----:B0-----:R0:W1:Y:S02]  /*1bbd0*/  SYNCS.PHASECHK.TRANS64.TRYWAIT P0, [R7+URZ], R0 ;  /* 0x00000000070075a7 */ /* 0x001064000800017f */
[----:B-1----:R-:W-:Y:S05]  /*1bbe0*/  @!P0 NANOSLEEP.SYNCS 0x989680 ;  /* 0x009896800000895d */ /* 0x002fea0003900000 */
[----:B------:R-:W1:Y:S02]  /*1bbf0*/  @!P0 SYNCS.PHASECHK.TRANS64 P0, [R7+URZ], R0 ;  /* 0x00000000070085a7 */ /* 0x000e64000800007f */
[----:B-1----:R-:W-:Y:S05]  /*1bc00*/  @!P0 BRA `(.L_x_567) ;  /* 0xfffffffc00f08947 */ /* 0x002fea000383ffff */
[----:B------:R-:W-:Y:S05]  /*1bc10*/  BRA `(.L_x_577) ;  /* 0xfffffffc00287947 */ /* 0x000fea000383ffff */
.L_x_578:
[----:B------:R-:W-:-:S00]  /*1bc20*/  BRA `(.L_x_578) ;  /* 0xfffffffc00fc7947 */ /* 0x000fc0000383ffff */
[----:B------:R-:W-:-:S00]  /*1bc30*/  NOP ;  /* 0x0000000000007918 */ /* 0x000fc00000000000 */
        /* <DEDUP_REMOVED lines=12> */
.L_x_579:


//--------------------- .nv.global.init           --------------------------
	.section	.nv.global.init,"aw",@progbits
.nv.global.init:
	.type		$str$22,@object
	.size		$str$22,($str$23 - $str$22)
$str$22:
        /*0000*/ 	.byte	0x6b, 0x5f, 0x74, 0x69, 0x6c, 0x65, 0x5f, 0x63, 0x6f, 0x75, 0x6e, 0x74, 0x20, 0x3e, 0x3d, 0x20
        /*0010*/ 	.byte	0x31, 0x00
	.type		$str$23,@object
	.size		$str$23,(__unnamed_1 - $str$23)
$str$23:
        /*0012*/ 	.byte	0x2f, 0x74, 0x6d, 0x70, 0x2f, 0x63, 0x75, 0x74, 0x6c, 0x61, 0x73, 0x73, 0x5f, 0x73, 0x77, 0x65
        /*0022*/ 	.byte	0x65, 0x70, 0x5f, 0x73, 0x72, 0x63, 0x2f, 0x69, 0x6e, 0x63, 0x6c, 0x75, 0x64, 0x65, 0x2f, 0x63
        /*0032*/ 	.byte	0x75, 0x74, 0x6c, 0x61, 0x73, 0x73, 0x2f, 0x67, 0x65, 0x6d, 0x6d, 0x2f, 0x63, 0x6f, 0x6c, 0x6c
        /*0042*/ 	.byte	0x65, 0x63, 0x74, 0x69, 0x76, 0x65, 0x2f, 0x73, 0x6d, 0x39, 0x30, 0x5f, 0x6d, 0x6d, 0x61, 0x5f
        /*0052*/ 	.byte	0x74, 0x6d, 0x61, 0x5f, 0x67, 0x6d, 0x6d, 0x61, 0x5f, 0x73, 0x73, 0x5f, 0x77, 0x61, 0x72, 0x70
        /*0062*/ 	.byte	0x73, 0x70, 0x65, 0x63, 0x69, 0x61, 0x6c, 0x69, 0x7a, 0x65, 0x64, 0x2e, 0x68, 0x70, 0x70, 0x00
	.type		__unnamed_1,@object
	.size		__unnamed_1,(.L_0 - __unnamed_1)
__unnamed_1:
        /* <DEDUP_REMOVED lines=181> */
        /*0bc2*/ 	.byte	0x65, 0x6e, 0x74, 0x69, 0x74, 0x79, 0x5d, 0x00
.L_0:


//--------------------- .nv.shared._ZN7cutlass13device_kernelINS_4gemm6kernel13GemmUniversalIN4cute5tupleIJiiiiEEENS1_10collective13CollectiveMmaINS1_34MainloopSm90TmaGmmaWarpSpecializedILi3ENS5_IJNS4_1CILi4EEENSA_ILi1EEESC_EEENS1_35KernelTmaWarpSpecializedCooperativeEEENS5_IJNSA_ILi256EEESG_NSA_ILi64EEEEEENS_6half_tENS5_IJlSC_lEEESJ_SK_NS4_8TiledMMAINS4_8MMA_AtomIJNS4_4SM904GMMA26MMA_64x256x16_F32F16F16_SSILNSO_5MajorE0ELSQ_0ELNSO_7ScaleInE1ELSR_1EEEEEENS4_6LayoutINS5_IJNSA_ILi2EEESC_SC_EEENS5_IJSC_NSA_ILi0EEESX_EEEEENS5_IJNS4_10UnderscoreES10_S10_EEEEENS4_13SM90_TMA_LOADENS4_14ComposedLayoutINS4_7SwizzleILi3ELi4ELi3EEENS4_18smem_ptr_flag_bitsILi16EEENSU_INS5_IJNSA_ILi8EEESH_EEENS5_IJSH_SC_EEEEEEEvNS4_8identityENS4_23SM90_TMA_LOAD_MULTICASTES1D_vS1E_EENS_8epilogue10collective6detail29Sm90TmaWarpSpecializedAdapterINS1I_15DefaultEpilogueISJ_SK_SK_NS1H_6thread17LinearCombinationISJ_Li1EffLNS1M_9ScaleType4KindE0ELNS_15FloatRoundStyleE2ESJ_EENS1_15EpilogueDefaultEEEEEvvEEEEvNT_6ParamsE --------------------------
	.section	.nv.shared._ZN7cutlass13device_kernelINS_4gemm6kernel13GemmUniversalIN4cute5tupleIJiiiiEEENS1_10collective13CollectiveMmaINS1_34MainloopSm90TmaGmmaWarpSpecializedILi3ENS5_IJNS4_1CILi4EEENSA_ILi1EEESC_EEENS1_35KernelTmaWarpSpecializedCooperativeEEENS5_IJNSA_ILi256EEESG_NSA_ILi64EEEEEENS_6half_tENS5_IJlSC_lEEESJ_SK_NS4_8TiledMMAINS4_8MMA_AtomIJNS4_4SM904GMMA26MMA_64x256x16_F32F16F16_SSILNSO_5MajorE0ELSQ_0ELNSO_7ScaleInE1ELSR_1EEEEEENS4_6LayoutINS5_IJNSA_ILi2EEESC_SC_EEENS5_IJSC_NSA_ILi0EEESX_EEEEENS5_IJNS4_10UnderscoreES10_S10_EEEEENS4_13SM90_TMA_LOADENS4_14ComposedLayoutINS4_7SwizzleILi3ELi4ELi3EEENS4_18smem_ptr_flag_bitsILi16EEENSU_INS5_IJNSA_ILi8EEESH_EEENS5_IJSH_SC_EEEEEEEvNS4_8identityENS4_23SM90_TMA_LOAD_MULTICASTES1D_vS1E_EENS_8epilogue10collective6detail29Sm90TmaWarpSpecializedAdapterINS1I_15DefaultEpilogueISJ_SK_SK_NS1H_6thread17LinearCombinationISJ_Li1EffLNS1M_9ScaleType4KindE0ELNS_15FloatRoundStyleE2ESJ_EENS1_15EpilogueDefaultEEEEEvvEEEEvNT_6ParamsE,"aw",@nobits
	.sectionflags	@""
	.align	16
	.zero		1024


//--------------------- .nv.shared.reserved.0     --------------------------
	.section	.nv.shared.reserved.0,"aw",@nobits
	.weak		__nv_reservedSMEM_offset_0_alias
	.size		__nv_reservedSMEM_offset_0_alias, 0, 0
	.other		__nv_reservedSMEM_offset_0_alias,@"STO_CUDA_RESERVED_SHARED STV_DEFAULT"
__nv_reservedSMEM_offset_0_alias:
	.zero		0


//--------------------- .nv.global                --------------------------
	.section	.nv.global,"aw",@nobits
.nv.global:
	.type		_ZN40_INTERNAL_06fa3520_4_k_cu_1c21ecc4_260434cute1_E,@object
	.size		_ZN40_INTERNAL_06fa3520_4_k_cu_1c21ecc4_260434cute1_E,(_ZN40_INTERNAL_06fa3520_4_k_cu_1c21ecc4_260434cuda3std3__45__cpo6cbeginE - _ZN40_INTERNAL_06fa3520_4_k_cu_1c21ecc4_260434cute1_E)
_ZN40_INTERNAL_06fa3520_4_k_cu_1c21ecc4_260434cute1_E:
	.zero		1
	.type		_ZN40_INTERNAL_06fa3520_4_k_cu_1c21ecc4_260434cuda3std3__45__cpo6cbeginE,@object
	.size		_ZN40_INTERNAL_06fa3520_4_k_cu_1c21ecc4_260434cuda3std3__45__cpo6cbeginE,(_ZN40_INTERNAL_06fa3520_4_k_cu_1c21ecc4_260434cuda3std3__48in_placeE - _ZN40_INTERNAL_06fa3520_4_k_cu_1c21ecc4_260434cuda3std3__45__cpo6cbeginE)
_ZN40_INTERNAL_06fa3520_4_k_cu_1c21ecc4_260434cuda3std3__45__cpo6cbeginE:
	.zero		1
	.type		_ZN40_INTERNAL_06fa3520_4_k_cu_1c21ecc4_260434cuda3std3__48in_placeE,@object
	.size		_ZN40_INTERNAL_06fa3520_4_k_cu_1c21ecc4_260434cuda3std3__48in_placeE,(_ZN40_INTERNAL_06fa3520_4_k_cu_1c21ecc4_260434cuda3std6ranges3__45__cpo9iter_moveE - _ZN40_INTERNAL_06fa3520_4_k_cu_1c21ecc4_260434cuda3std3__48in_placeE)
_ZN40_INTERNAL_06fa3520_4_k_cu_1c21ecc4_260434cuda3std3__48in_placeE:
	.zero		1
	.type		_ZN40_INTERNAL_06fa3520_4_k_cu_1c21ecc4_260434cuda3std6ranges3__45__cpo9iter_moveE,@object
	.size		_ZN40_INTERNAL_06fa3520_4_k_cu_1c21ecc4_260434cuda3std6ranges3__45__cpo9iter_moveE,(_ZN40_INTERNAL_06fa3520_4_k_cu_1c21ecc4_260434cuda3std3__45__cpo5beginE - _ZN40_INTERNAL_06fa3520_4_k_cu_1c21ecc4_260434cuda3std6ranges3__45__cpo9iter_moveE)
_ZN40_INTERNAL_06fa3520_4_k_cu_1c21ecc4_260434cuda3std6ranges3__45__cpo9iter_moveE:
	.zero		1
	.type		_ZN40_INTERNAL_06fa3520_4_k_cu_1c21ecc4_260434cuda3std3__45__cpo5beginE,@object
	.size		_ZN40_INTERNAL_06fa3520_4_k_cu_1c21ecc4_260434cuda3std3__45__cpo5beginE,(_ZN40_INTERNAL_06fa3520_4_k_cu_1c21ecc4_260434cuda3std3__442_GLOBAL__N__06fa3520_4_k_cu_1c21ecc4_260436ignoreE - _ZN40_INTERNAL_06fa3520_4_k_cu_1c21ecc4_260434cuda3std3__45__cpo5beginE)
_ZN40_INTERNAL_06fa3520_4_k_cu_1c21ecc4_260434cuda3std3__45__cpo5beginE:
	.zero		1
	.type		_ZN40_INTERNAL_06fa3520_4_k_cu_1c21ecc4_260434cuda3std3__442_GLOBAL__N__06fa3520_4_k_cu_1c21ecc4_260436ignoreE,@object
	.size		_ZN40_INTERNAL_06fa3520_4_k_cu_1c21ecc4_260434cuda3std3__442_GLOBAL__N__06fa3520_4_k_cu_1c21ecc4_260436ignoreE,(_ZN40_INTERNAL_06fa3520_4_k_cu_1c21ecc4_260434cute7productE - _ZN40_INTERNAL_06fa3520_4_k_cu_1c21ecc4_260434cuda3std3__442_GLOBAL__N__06fa3520_4_k_cu_1c21ecc4_260436ignoreE)
_ZN40_INTERNAL_06fa3520_4_k_cu_1c21ecc4_260434cuda3std3__442_GLOBAL__N__06fa3520_4_k_cu_1c21ecc4_260436ignoreE:
	.zero		1
	.type		_ZN40_INTERNAL_06fa3520_4_k_cu_1c21ecc4_260434cute7productE,@object
	.size		_ZN40_INTERNAL_06fa3520_4_k_cu_1c21ecc4_260434cute7productE,(_ZN40_INTERNAL_06fa3520_4_k_cu_1c21ecc4_260434cuda3std3__45__cpo3endE - _ZN40_INTERNAL_06fa3520_4_k_cu_1c21ecc4_260434cute7productE)
_ZN40_INTERNAL_06fa3520_4_k_cu_1c21ecc4_260434cute7productE:
	.zero		1
	.type		_ZN40_INTERNAL_06fa3520_4_k_cu_1c21ecc4_260434cuda3std3__45__cpo3endE,@object
	.size		_ZN40_INTERNAL_06fa3520_4_k_cu_1c21ecc4_260434cuda3std3__45__cpo3endE,(_ZN40_INTERNAL_06fa3520_4_k_cu_1c21ecc4_260434cuda3std3__419piecewise_constructE - _ZN40_INTERNAL_06fa3520_4_k_cu_1c21ecc4_260434cuda3std3__45__cpo3endE)
_ZN40_INTERNAL_06fa3520_4_k_cu_1c21ecc4_260434cuda3std3__45__cpo3endE:
	.zero		1
	.type		_ZN40_INTERNAL_06fa3520_4_k_cu_1c21ecc4_260434cuda3std3__419piecewise_constructE,@object
	.size		_ZN40_INTERNAL_06fa3520_4_k_cu_1c21ecc4_260434cuda3std3__419piecewise_constructE,(_ZN40_INTERNAL_06fa3520_4_k_cu_1c21ecc4_260434cuda3std3__45__cpo4cendE - _ZN40_INTERNAL_06fa3520_4_k_cu_1c21ecc4_260434cuda3std3__419piecewise_constructE)
_ZN40_INTERNAL_06fa3520_4_k_cu_1c21ecc4_260434cuda3std3__419piecewise_constructE:
	.zero		1
	.type		_ZN40_INTERNAL_06fa3520_4_k_cu_1c21ecc4_260434cuda3std3__45__cpo4cendE,@object
	.size		_ZN40_INTERNAL_06fa3520_4_k_cu_1c21ecc4_260434cuda3std3__45__cpo4cendE,(_ZN40_INTERNAL_06fa3520_4_k_cu_1c21ecc4_260434cuda3std6ranges3__45__cpo4swapE - _ZN40_INTERNAL_06fa3520_4_k_cu_1c21ecc4_260434cuda3std3__45__cpo4cendE)
_ZN40_INTERNAL_06fa3520_4_k_cu_1c21ecc4_260434cuda3std3__45__cpo4cendE:
	.zero		1
	.type		_ZN40_INTERNAL_06fa3520_4_k_cu_1c21ecc4_260434cuda3std6ranges3__45__cpo4swapE,@object
	.size		_ZN40_INTERNAL_06fa3520_4_k_cu_1c21ecc4_260434cuda3std6ranges3__45__cpo4swapE,(.L_8 - _ZN40_INTERNAL_06fa3520_4_k_cu_1c21ecc4_260434cuda3std6ranges3__45__cpo4swapE)
_ZN40_INTERNAL_06fa3520_4_k_cu_1c21ecc4_260434cuda3std6ranges3__45__cpo4swapE:
	.zero		1
.L_8:


//--------------------- .nv.constant0._ZN7cutlass13device_kernelINS_4gemm6kernel13GemmUniversalIN4cute5tupleIJiiiiEEENS1_10collective13CollectiveMmaINS1_34MainloopSm90TmaGmmaWarpSpecializedILi3ENS5_IJNS4_1CILi4EEENSA_ILi1EEESC_EEENS1_35KernelTmaWarpSpecializedCooperativeEEENS5_IJNSA_ILi256EEESG_NSA_ILi64EEEEEENS_6half_tENS5_IJlSC_lEEESJ_SK_NS4_8TiledMMAINS4_8MMA_AtomIJNS4_4SM904GMMA26MMA_64x256x16_F32F16F16_SSILNSO_5MajorE0ELSQ_0ELNSO_7ScaleInE1ELSR_1EEEEEENS4_6LayoutINS5_IJNSA_ILi2EEESC_SC_EEENS5_IJSC_NSA_ILi0EEESX_EEEEENS5_IJNS4_10UnderscoreES10_S10_EEEEENS4_13SM90_TMA_LOADENS4_14ComposedLayoutINS4_7SwizzleILi3ELi4ELi3EEENS4_18smem_ptr_flag_bitsILi16EEENSU_INS5_IJNSA_ILi8EEESH_EEENS5_IJSH_SC_EEEEEEEvNS4_8identityENS4_23SM90_TMA_LOAD_MULTICASTES1D_vS1E_EENS_8epilogue10collective6detail29Sm90TmaWarpSpecializedAdapterINS1I_15DefaultEpilogueISJ_SK_SK_NS1H_6thread17LinearCombinationISJ_Li1EffLNS1M_9ScaleType4KindE0ELNS_15FloatRoundStyleE2ESJ_EENS1_15EpilogueDefaultEEEEEvvEEEEvNT_6ParamsE --------------------------
	.section	.nv.constant0._ZN7cutlass13device_kernelINS_4gemm6kernel13GemmUniversalIN4cute5tupleIJiiiiEEENS1_10collective13CollectiveMmaINS1_34MainloopSm90TmaGmmaWarpSpecializedILi3ENS5_IJNS4_1CILi4EEENSA_ILi1EEESC_EEENS1_35KernelTmaWarpSpecializedCooperativeEEENS5_IJNSA_ILi256EEESG_NSA_ILi64EEEEEENS_6half_tENS5_IJlSC_lEEESJ_SK_NS4_8TiledMMAINS4_8MMA_AtomIJNS4_4SM904GMMA26MMA_64x256x16_F32F16F16_SSILNSO_5MajorE0ELSQ_0ELNSO_7ScaleInE1ELSR_1EEEEEENS4_6LayoutINS5_IJNSA_ILi2EEESC_SC_EEENS5_IJSC_NSA_ILi0EEESX_EEEEENS5_IJNS4_10UnderscoreES10_S10_EEEEENS4_13SM90_TMA_LOADENS4_14ComposedLayoutINS4_7SwizzleILi3ELi4ELi3EEENS4_18smem_ptr_flag_bitsILi16EEENSU_INS5_IJNSA_ILi8EEESH_EEENS5_IJSH_SC_EEEEEEEvNS4_8identityENS4_23SM90_TMA_LOAD_MULTICASTES1D_vS1E_EENS_8epilogue10collective6detail29Sm90TmaWarpSpecializedAdapterINS1I_15DefaultEpilogueISJ_SK_SK_NS1H_6thread17LinearCombinationISJ_Li1EffLNS1M_9ScaleType4KindE0ELNS_15FloatRoundStyleE2ESJ_EENS1_15EpilogueDefaultEEEEEvvEEEEvNT_6ParamsE,"a",@progbits
	.sectionflags	@""
	.align	4
.nv.constant0._ZN7cutlass13device_kernelINS_4gemm6kernel13GemmUniversalIN4cute5tupleIJiiiiEEENS1_10collective13CollectiveMmaINS1_34MainloopSm90TmaGmmaWarpSpecializedILi3ENS5_IJNS4_1CILi4EEENSA_ILi1EEESC_EEENS1_35KernelTmaWarpSpecializedCooperativeEEENS5_IJNSA_ILi256EEESG_NSA_ILi64EEEEEENS_6half_tENS5_IJlSC_lEEESJ_SK_NS4_8TiledMMAINS4_8MMA_AtomIJNS4_4SM904GMMA26MMA_64x256x16_F32F16F16_SSILNSO_5MajorE0ELSQ_0ELNSO_7ScaleInE1ELSR_1EEEEEENS4_6LayoutINS5_IJNSA_ILi2EEESC_SC_EEENS5_IJSC_NSA_ILi0EEESX_EEEEENS5_IJNS4_10UnderscoreES10_S10_EEEEENS4_13SM90_TMA_LOADENS4_14ComposedLayoutINS4_7SwizzleILi3ELi4ELi3EEENS4_18smem_ptr_flag_bitsILi16EEENSU_INS5_IJNSA_ILi8EEESH_EEENS5_IJSH_SC_EEEEEEEvNS4_8identityENS4_23SM90_TMA_LOAD_MULTICASTES1D_vS1E_EENS_8epilogue10collective6detail29Sm90TmaWarpSpecializedAdapterINS1I_15DefaultEpilogueISJ_SK_SK_NS1H_6thread17LinearCombinationISJ_Li1EffLNS1M_9ScaleType4KindE0ELNS_15FloatRoundStyleE2ESJ_EENS1_15EpilogueDefaultEEEEEvvEEEEvNT_6ParamsE:
	.zero		1664


//--------------------- SYMBOLS --------------------------

	.type		.nv.reservedSmem.offset0,@object
	.size		.nv.reservedSmem.offset0,0x4
	.type		__assertfail,@function
